//
// Generated by NVIDIA NVVM Compiler
//
// Compiler Build ID: CL-36424714
// Cuda compilation tools, release 13.0, V13.0.88
// Based on NVVM 20.0.0
//

.version 9.0
.target sm_100
.address_size 64

	// .globl	_Z6advectP8ParticleS0_mmff

.visible .entry _Z6advectP8ParticleS0_mmff(
	.param .u64 .ptr .align 1 _Z6advectP8ParticleS0_mmff_param_0,
	.param .u64 .ptr .align 1 _Z6advectP8ParticleS0_mmff_param_1,
	.param .u64 _Z6advectP8ParticleS0_mmff_param_2,
	.param .u64 _Z6advectP8ParticleS0_mmff_param_3,
	.param .f32 _Z6advectP8ParticleS0_mmff_param_4,
	.param .f32 _Z6advectP8ParticleS0_mmff_param_5
)
{
	.reg .b32 	%r<17>;
	.reg .b32 	%f<82>;
	.reg .b64 	%rd<27>;

	ld.param.u64 	%rd1, [_Z6advectP8ParticleS0_mmff_param_0];
	ld.param.u64 	%rd2, [_Z6advectP8ParticleS0_mmff_param_1];
	ld.param.u64 	%rd3, [_Z6advectP8ParticleS0_mmff_param_2];
	ld.param.u64 	%rd4, [_Z6advectP8ParticleS0_mmff_param_3];
	ld.param.f32 	%f1, [_Z6advectP8ParticleS0_mmff_param_4];
	ld.param.f32 	%f2, [_Z6advectP8ParticleS0_mmff_param_5];
	cvta.to.global.u64 	%rd5, %rd1;
	cvta.to.global.u64 	%rd6, %rd2;
	mov.u32 	%r1, %ctaid.x;
	mov.u32 	%r2, %ntid.x;
	mov.u32 	%r3, %tid.x;
	mad.lo.s32 	%r4, %r1, %r2, %r3;
	mov.u32 	%r5, %ctaid.y;
	mov.u32 	%r6, %ntid.y;
	mov.u32 	%r7, %tid.y;
	mad.lo.s32 	%r8, %r5, %r6, %r7;
	fma.rn.f32 	%f3, %f1, %f2, 0f3F800000;
	rcp.rn.f32 	%f4, %f3;
	cvt.rn.f32.s32 	%f5, %r4;
	cvt.rn.f32.u32 	%f6, %r8;
	cvt.u64.u32 	%rd7, %r8;
	cvt.s64.s32 	%rd8, %r4;
	mad.lo.s64 	%rd9, %rd3, %rd7, %rd8;
	mul.lo.s64 	%rd10, %rd9, 20;
	add.s64 	%rd11, %rd6, %rd10;
	ld.global.f32 	%f7, [%rd11];
	mul.f32 	%f8, %f2, %f7;
	ld.global.f32 	%f9, [%rd11+4];
	mul.f32 	%f10, %f2, %f9;
	sub.f32 	%f11, %f5, %f8;
	sub.f32 	%f12, %f6, %f10;
	cvt.rzi.s32.f32 	%r9, %f11;
	cvt.rn.f32.s32 	%f13, %r9;
	cvt.rzi.s32.f32 	%r10, %f12;
	cvt.rn.f32.s32 	%f14, %r10;
	add.s32 	%r11, %r9, 1;
	cvt.rn.f32.s32 	%f15, %r11;
	add.s32 	%r12, %r10, 1;
	cvt.rn.f32.s32 	%f16, %r12;
	cvt.rn.f32.u64 	%f17, %rd4;
	add.f32 	%f18, %f17, 0fBF800000;
	max.f32 	%f19, %f14, 0f00000000;
	min.f32 	%f20, %f18, %f19;
	cvt.rzi.s32.f32 	%r13, %f20;
	cvt.s64.s32 	%rd12, %r13;
	mul.lo.s64 	%rd13, %rd3, %rd12;
	cvt.rn.f32.u64 	%f21, %rd3;
	add.f32 	%f22, %f21, 0fBF800000;
	max.f32 	%f23, %f13, 0f00000000;
	min.f32 	%f24, %f22, %f23;
	cvt.rzi.s32.f32 	%r14, %f24;
	cvt.s64.s32 	%rd14, %r14;
	add.s64 	%rd15, %rd13, %rd14;
	mad.lo.s64 	%rd16, %rd15, 20, %rd6;
	ld.global.f32 	%f25, [%rd16];
	ld.global.f32 	%f26, [%rd16+4];
	max.f32 	%f27, %f16, 0f00000000;
	min.f32 	%f28, %f18, %f27;
	cvt.rzi.s32.f32 	%r15, %f28;
	cvt.s64.s32 	%rd17, %r15;
	mul.lo.s64 	%rd18, %rd3, %rd17;
	add.s64 	%rd19, %rd18, %rd14;
	mad.lo.s64 	%rd20, %rd19, 20, %rd6;
	ld.global.f32 	%f29, [%rd20];
	ld.global.f32 	%f30, [%rd20+4];
	ld.global.f32 	%f31, [%rd20+8];
	ld.global.f32 	%f32, [%rd20+12];
	ld.global.f32 	%f33, [%rd20+16];
	max.f32 	%f34, %f15, 0f00000000;
	min.f32 	%f35, %f22, %f34;
	cvt.rzi.s32.f32 	%r16, %f35;
	cvt.s64.s32 	%rd21, %r16;
	add.s64 	%rd22, %rd13, %rd21;
	mad.lo.s64 	%rd23, %rd22, 20, %rd6;
	ld.global.f32 	%f36, [%rd23];
	ld.global.f32 	%f37, [%rd23+4];
	add.s64 	%rd24, %rd18, %rd21;
	mad.lo.s64 	%rd25, %rd24, 20, %rd6;
	ld.global.f32 	%f38, [%rd25];
	ld.global.f32 	%f39, [%rd25+4];
	ld.global.f32 	%f40, [%rd25+8];
	ld.global.f32 	%f41, [%rd25+12];
	ld.global.f32 	%f42, [%rd25+16];
	sub.f32 	%f43, %f15, %f11;
	sub.f32 	%f44, %f15, %f13;
	div.rn.f32 	%f45, %f43, %f44;
	sub.f32 	%f46, %f11, %f13;
	div.rn.f32 	%f47, %f46, %f44;
	mul.f32 	%f48, %f47, %f36;
	mul.f32 	%f49, %f47, %f37;
	fma.rn.f32 	%f50, %f25, %f45, %f48;
	fma.rn.f32 	%f51, %f26, %f45, %f49;
	mul.f32 	%f52, %f47, %f38;
	mul.f32 	%f53, %f47, %f39;
	fma.rn.f32 	%f54, %f29, %f45, %f52;
	fma.rn.f32 	%f55, %f30, %f45, %f53;
	mul.f32 	%f56, %f47, %f40;
	mul.f32 	%f57, %f47, %f41;
	mul.f32 	%f58, %f47, %f42;
	fma.rn.f32 	%f59, %f31, %f45, %f56;
	fma.rn.f32 	%f60, %f32, %f45, %f57;
	fma.rn.f32 	%f61, %f45, %f33, %f58;
	sub.f32 	%f62, %f16, %f12;
	sub.f32 	%f63, %f16, %f14;
	div.rn.f32 	%f64, %f62, %f63;
	sub.f32 	%f65, %f12, %f14;
	div.rn.f32 	%f66, %f65, %f63;
	mul.f32 	%f67, %f66, %f54;
	mul.f32 	%f68, %f66, %f55;
	fma.rn.f32 	%f69, %f64, %f50, %f67;
	fma.rn.f32 	%f70, %f64, %f51, %f68;
	mul.f32 	%f71, %f66, %f59;
	mul.f32 	%f72, %f66, %f60;
	mul.f32 	%f73, %f66, %f61;
	fma.rn.f32 	%f74, %f64, %f59, %f71;
	fma.rn.f32 	%f75, %f64, %f60, %f72;
	fma.rn.f32 	%f76, %f64, %f61, %f73;
	mul.f32 	%f77, %f4, %f69;
	mul.f32 	%f78, %f4, %f70;
	mul.f32 	%f79, %f4, %f74;
	mul.f32 	%f80, %f4, %f75;
	mul.f32 	%f81, %f4, %f76;
	add.s64 	%rd26, %rd5, %rd10;
	st.global.f32 	[%rd26], %f77;
	st.global.f32 	[%rd26+4], %f78;
	st.global.f32 	[%rd26+8], %f79;
	st.global.f32 	[%rd26+12], %f80;
	st.global.f32 	[%rd26+16], %f81;
	ret;

}
	// .globl	_Z12computeColorP8ParticleS0_mmff
.visible .entry _Z12computeColorP8ParticleS0_mmff(
	.param .u64 .ptr .align 1 _Z12computeColorP8ParticleS0_mmff_param_0,
	.param .u64 .ptr .align 1 _Z12computeColorP8ParticleS0_mmff_param_1,
	.param .u64 _Z12computeColorP8ParticleS0_mmff_param_2,
	.param .u64 _Z12computeColorP8ParticleS0_mmff_param_3,
	.param .f32 _Z12computeColorP8ParticleS0_mmff_param_4,
	.param .f32 _Z12computeColorP8ParticleS0_mmff_param_5
)
{
	.reg .pred 	%p<33>;
	.reg .b32 	%r<17>;
	.reg .b32 	%f<71>;
	.reg .b64 	%rd<29>;

	ld.param.u64 	%rd5, [_Z12computeColorP8ParticleS0_mmff_param_0];
	ld.param.u64 	%rd8, [_Z12computeColorP8ParticleS0_mmff_param_1];
	ld.param.u64 	%rd6, [_Z12computeColorP8ParticleS0_mmff_param_2];
	ld.param.u64 	%rd7, [_Z12computeColorP8ParticleS0_mmff_param_3];
	ld.param.f32 	%f29, [_Z12computeColorP8ParticleS0_mmff_param_4];
	ld.param.f32 	%f30, [_Z12computeColorP8ParticleS0_mmff_param_5];
	cvta.to.global.u64 	%rd1, %rd8;
	mov.u32 	%r4, %ctaid.x;
	mov.u32 	%r5, %ntid.x;
	mov.u32 	%r6, %tid.x;
	mad.lo.s32 	%r7, %r4, %r5, %r6;
	mov.u32 	%r8, %ctaid.y;
	mov.u32 	%r9, %ntid.y;
	mov.u32 	%r10, %tid.y;
	mad.lo.s32 	%r11, %r8, %r9, %r10;
	cvt.rn.f32.s32 	%f31, %r7;
	cvt.rn.f32.u32 	%f32, %r11;
	cvt.u64.u32 	%rd9, %r11;
	cvt.s64.s32 	%rd10, %r7;
	mad.lo.s64 	%rd2, %rd6, %rd9, %rd10;
	mad.lo.s64 	%rd11, %rd2, 20, %rd1;
	ld.global.f32 	%f1, [%rd11+8];
	ld.global.f32 	%f2, [%rd11+12];
	ld.global.f32 	%f3, [%rd11+16];
	mul.f32 	%f33, %f29, %f29;
	div.rn.f32 	%f4, %f33, %f30;
	cvt.rzi.s32.f32 	%r12, %f31;
	cvt.rzi.s32.f32 	%r1, %f32;
	add.s32 	%r2, %r1, -1;
	cvt.s64.s32 	%rd3, %r12;
	setp.gt.u64 	%p9, %rd6, %rd3;
	setp.gt.s32 	%p10, %r12, -1;
	and.pred  	%p1, %p10, %p9;
	mov.pred 	%p30, -1;
	not.pred 	%p11, %p1;
	@%p11 bra 	$L__BB1_2;
	cvt.s64.s32 	%rd12, %r2;
	setp.le.u64 	%p30, %rd7, %rd12;
$L__BB1_2:
	setp.lt.s32 	%p12, %r1, 1;
	or.pred  	%p13, %p30, %p12;
	mov.f32 	%f59, 0f00000000;
	mov.f32 	%f60, %f59;
	mov.f32 	%f61, %f59;
	@%p13 bra 	$L__BB1_4;
	cvt.u64.u32 	%rd13, %r2;
	mad.lo.s64 	%rd14, %rd6, %rd13, %rd3;
	mad.lo.s64 	%rd15, %rd14, 20, %rd1;
	ld.global.f32 	%f59, [%rd15+8];
	ld.global.f32 	%f60, [%rd15+12];
	ld.global.f32 	%f61, [%rd15+16];
$L__BB1_4:
	add.s32 	%r3, %r1, 1;
	mov.pred 	%p31, -1;
	@%p11 bra 	$L__BB1_6;
	cvt.s64.s32 	%rd16, %r3;
	setp.le.u64 	%p31, %rd7, %rd16;
$L__BB1_6:
	setp.lt.s32 	%p16, %r1, -1;
	or.pred  	%p17, %p31, %p16;
	mov.f32 	%f62, 0f00000000;
	mov.f32 	%f63, %f62;
	mov.f32 	%f64, %f62;
	@%p17 bra 	$L__BB1_8;
	cvt.u64.u32 	%rd17, %r3;
	mad.lo.s64 	%rd18, %rd6, %rd17, %rd3;
	mad.lo.s64 	%rd19, %rd18, 20, %rd1;
	ld.global.f32 	%f64, [%rd19+8];
	ld.global.f32 	%f63, [%rd19+12];
	ld.global.f32 	%f62, [%rd19+16];
$L__BB1_8:
	cvt.u32.u64 	%r13, %rd3;
	add.s32 	%r14, %r13, -1;
	cvt.s64.s32 	%rd20, %r14;
	setp.le.u64 	%p19, %rd6, %rd20;
	setp.lt.s32 	%p20, %r13, 1;
	mov.pred 	%p32, -1;
	or.pred  	%p21, %p20, %p19;
	@%p21 bra 	$L__BB1_10;
	cvt.s64.s32 	%rd21, %r1;
	setp.le.u64 	%p32, %rd7, %rd21;
$L__BB1_10:
	setp.lt.s32 	%p22, %r1, 0;
	or.pred  	%p23, %p32, %p22;
	cvt.u64.u32 	%rd22, %r1;
	mad.lo.s64 	%rd23, %rd6, %rd22, %rd3;
	mad.lo.s64 	%rd24, %rd23, 20, %rd1;
	add.s64 	%rd4, %rd24, 8;
	mov.f32 	%f65, 0f00000000;
	mov.f32 	%f66, %f65;
	mov.f32 	%f67, %f65;
	@%p23 bra 	$L__BB1_12;
	ld.global.f32 	%f67, [%rd4+-20];
	ld.global.f32 	%f66, [%rd4+-16];
	ld.global.f32 	%f65, [%rd4+-12];
$L__BB1_12:
	add.s32 	%r16, %r13, 1;
	cvt.s64.s32 	%rd25, %r16;
	setp.le.u64 	%p24, %rd6, %rd25;
	setp.lt.s32 	%p25, %r13, -1;
	or.pred  	%p26, %p25, %p24;
	mov.f32 	%f68, 0f00000000;
	mov.f32 	%f69, 0f00000000;
	mov.f32 	%f70, 0f00000000;
	@%p26 bra 	$L__BB1_15;
	setp.lt.s32 	%p27, %r1, 0;
	cvt.s64.s32 	%rd26, %r1;
	setp.le.u64 	%p28, %rd7, %rd26;
	or.pred  	%p29, %p28, %p27;
	@%p29 bra 	$L__BB1_15;
	ld.global.f32 	%f70, [%rd4+20];
	ld.global.f32 	%f69, [%rd4+24];
	ld.global.f32 	%f68, [%rd4+28];
$L__BB1_15:
	add.f32 	%f39, %f4, 0f40800000;
	cvta.to.global.u64 	%rd27, %rd5;
	add.f32 	%f40, %f59, %f64;
	add.f32 	%f41, %f60, %f63;
	add.f32 	%f42, %f61, %f62;
	add.f32 	%f43, %f40, %f67;
	add.f32 	%f44, %f41, %f66;
	add.f32 	%f45, %f42, %f65;
	add.f32 	%f46, %f43, %f70;
	add.f32 	%f47, %f44, %f69;
	add.f32 	%f48, %f45, %f68;
	fma.rn.f32 	%f49, %f4, %f1, %f46;
	fma.rn.f32 	%f50, %f4, %f2, %f47;
	fma.rn.f32 	%f51, %f4, %f3, %f48;
	rcp.rn.f32 	%f52, %f39;
	mul.f32 	%f53, %f52, %f49;
	mul.f32 	%f54, %f52, %f50;
	mul.f32 	%f55, %f52, %f51;
	mad.lo.s64 	%rd28, %rd2, 20, %rd27;
	st.global.f32 	[%rd28+8], %f53;
	st.global.f32 	[%rd28+12], %f54;
	st.global.f32 	[%rd28+16], %f55;
	ret;

}
	// .globl	_Z7diffuseP8ParticleS0_mmff
.visible .entry _Z7diffuseP8ParticleS0_mmff(
	.param .u64 .ptr .align 1 _Z7diffuseP8ParticleS0_mmff_param_0,
	.param .u64 .ptr .align 1 _Z7diffuseP8ParticleS0_mmff_param_1,
	.param .u64 _Z7diffuseP8ParticleS0_mmff_param_2,
	.param .u64 _Z7diffuseP8ParticleS0_mmff_param_3,
	.param .f32 _Z7diffuseP8ParticleS0_mmff_param_4,
	.param .f32 _Z7diffuseP8ParticleS0_mmff_param_5
)
{
	.reg .pred 	%p<33>;
	.reg .b32 	%r<15>;
	.reg .b32 	%f<51>;
	.reg .b64 	%rd<31>;

	ld.param.u64 	%rd6, [_Z7diffuseP8ParticleS0_mmff_param_0];
	ld.param.u64 	%rd9, [_Z7diffuseP8ParticleS0_mmff_param_1];
	ld.param.u64 	%rd7, [_Z7diffuseP8ParticleS0_mmff_param_2];
	ld.param.u64 	%rd8, [_Z7diffuseP8ParticleS0_mmff_param_3];
	ld.param.f32 	%f24, [_Z7diffuseP8ParticleS0_mmff_param_4];
	ld.param.f32 	%f25, [_Z7diffuseP8ParticleS0_mmff_param_5];
	cvta.to.global.u64 	%rd1, %rd9;
	mov.u32 	%r4, %ctaid.x;
	mov.u32 	%r5, %ntid.x;
	mov.u32 	%r6, %tid.x;
	mad.lo.s32 	%r7, %r4, %r5, %r6;
	mov.u32 	%r8, %ctaid.y;
	mov.u32 	%r9, %ntid.y;
	mov.u32 	%r10, %tid.y;
	mad.lo.s32 	%r11, %r8, %r9, %r10;
	cvt.rn.f32.s32 	%f1, %r7;
	cvt.rn.f32.u32 	%f2, %r11;
	cvt.u64.u32 	%rd10, %r11;
	cvt.s64.s32 	%rd11, %r7;
	mad.lo.s64 	%rd2, %rd7, %rd10, %rd11;
	mad.lo.s64 	%rd12, %rd2, 20, %rd1;
	ld.global.f32 	%f3, [%rd12];
	ld.global.f32 	%f4, [%rd12+4];
	mul.f32 	%f26, %f24, %f24;
	div.rn.f32 	%f5, %f26, %f25;
	neg.f32 	%f50, %f3;
	neg.f32 	%f49, %f4;
	cvt.rzi.s32.f32 	%r12, %f1;
	add.f32 	%f27, %f2, 0fBF800000;
	cvt.rzi.s32.f32 	%r1, %f27;
	cvt.s64.s32 	%rd3, %r12;
	setp.gt.u64 	%p9, %rd7, %rd3;
	setp.gt.s32 	%p10, %r12, -1;
	and.pred  	%p1, %p10, %p9;
	mov.pred 	%p30, -1;
	not.pred 	%p11, %p1;
	@%p11 bra 	$L__BB2_2;
	cvt.s64.s32 	%rd13, %r1;
	setp.le.u64 	%p30, %rd8, %rd13;
$L__BB2_2:
	setp.lt.s32 	%p12, %r1, 0;
	or.pred  	%p13, %p30, %p12;
	mov.f32 	%f43, %f50;
	mov.f32 	%f44, %f49;
	@%p13 bra 	$L__BB2_4;
	cvt.u64.u32 	%rd14, %r1;
	mad.lo.s64 	%rd15, %rd7, %rd14, %rd3;
	mad.lo.s64 	%rd16, %rd15, 20, %rd1;
	ld.global.f32 	%f43, [%rd16];
	ld.global.f32 	%f44, [%rd16+4];
$L__BB2_4:
	add.f32 	%f28, %f2, 0f3F800000;
	cvt.rzi.s32.f32 	%r2, %f28;
	mov.pred 	%p31, -1;
	@%p11 bra 	$L__BB2_6;
	cvt.s64.s32 	%rd17, %r2;
	setp.le.u64 	%p31, %rd8, %rd17;
$L__BB2_6:
	setp.lt.s32 	%p16, %r2, 0;
	or.pred  	%p17, %p31, %p16;
	mov.f32 	%f45, %f49;
	mov.f32 	%f46, %f50;
	@%p17 bra 	$L__BB2_8;
	cvt.u64.u32 	%rd18, %r2;
	mad.lo.s64 	%rd19, %rd7, %rd18, %rd3;
	mad.lo.s64 	%rd20, %rd19, 20, %rd1;
	ld.global.f32 	%f46, [%rd20];
	ld.global.f32 	%f45, [%rd20+4];
$L__BB2_8:
	add.f32 	%f29, %f1, 0fBF800000;
	cvt.rzi.s32.f32 	%r13, %f29;
	cvt.rzi.s32.f32 	%r3, %f2;
	cvt.s64.s32 	%rd4, %r13;
	setp.le.u64 	%p19, %rd7, %rd4;
	setp.lt.s32 	%p20, %r13, 0;
	mov.pred 	%p32, -1;
	or.pred  	%p21, %p20, %p19;
	@%p21 bra 	$L__BB2_10;
	cvt.s64.s32 	%rd21, %r3;
	setp.le.u64 	%p32, %rd8, %rd21;
$L__BB2_10:
	setp.lt.s32 	%p22, %r3, 0;
	or.pred  	%p23, %p32, %p22;
	mov.f32 	%f47, %f49;
	mov.f32 	%f48, %f50;
	@%p23 bra 	$L__BB2_12;
	cvt.u64.u32 	%rd22, %r3;
	mad.lo.s64 	%rd23, %rd7, %rd22, %rd4;
	mad.lo.s64 	%rd24, %rd23, 20, %rd1;
	ld.global.f32 	%f48, [%rd24];
	ld.global.f32 	%f47, [%rd24+4];
$L__BB2_12:
	add.f32 	%f30, %f1, 0f3F800000;
	cvt.rzi.s32.f32 	%r14, %f30;
	cvt.s64.s32 	%rd5, %r14;
	setp.le.u64 	%p24, %rd7, %rd5;
	setp.lt.s32 	%p25, %r14, 0;
	or.pred  	%p26, %p25, %p24;
	@%p26 bra 	$L__BB2_15;
	setp.lt.s32 	%p27, %r3, 0;
	cvt.s64.s32 	%rd25, %r3;
	setp.le.u64 	%p28, %rd8, %rd25;
	or.pred  	%p29, %p28, %p27;
	@%p29 bra 	$L__BB2_15;
	cvt.u64.u32 	%rd26, %r3;
	mad.lo.s64 	%rd27, %rd7, %rd26, %rd5;
	mad.lo.s64 	%rd28, %rd27, 20, %rd1;
	ld.global.f32 	%f50, [%rd28];
	ld.global.f32 	%f49, [%rd28+4];
$L__BB2_15:
	add.f32 	%f31, %f5, 0f40800000;
	cvta.to.global.u64 	%rd29, %rd6;
	add.f32 	%f32, %f43, %f46;
	add.f32 	%f33, %f44, %f45;
	add.f32 	%f34, %f32, %f48;
	add.f32 	%f35, %f33, %f47;
	add.f32 	%f36, %f34, %f50;
	add.f32 	%f37, %f35, %f49;
	fma.rn.f32 	%f38, %f5, %f3, %f36;
	fma.rn.f32 	%f39, %f5, %f4, %f37;
	rcp.rn.f32 	%f40, %f31;
	mul.f32 	%f41, %f40, %f38;
	mul.f32 	%f42, %f40, %f39;
	mad.lo.s64 	%rd30, %rd2, 20, %rd29;
	st.global.f32 	[%rd30], %f41;
	st.global.f32 	[%rd30+4], %f42;
	ret;

}
	// .globl	_Z10applyForceP8Particlemm5Color7Vector2S2_if
.visible .entry _Z10applyForceP8Particlemm5Color7Vector2S2_if(
	.param .u64 .ptr .align 1 _Z10applyForceP8Particlemm5Color7Vector2S2_if_param_0,
	.param .u64 _Z10applyForceP8Particlemm5Color7Vector2S2_if_param_1,
	.param .u64 _Z10applyForceP8Particlemm5Color7Vector2S2_if_param_2,
	.param .align 4 .b8 _Z10applyForceP8Particlemm5Color7Vector2S2_if_param_3[12],
	.param .align 4 .b8 _Z10applyForceP8Particlemm5Color7Vector2S2_if_param_4[8],
	.param .align 4 .b8 _Z10applyForceP8Particlemm5Color7Vector2S2_if_param_5[8],
	.param .u32 _Z10applyForceP8Particlemm5Color7Vector2S2_if_param_6,
	.param .f32 _Z10applyForceP8Particlemm5Color7Vector2S2_if_param_7
)
{
	.reg .b32 	%r<12>;
	.reg .b32 	%f<45>;
	.reg .b64 	%rd<8>;

	ld.param.f32 	%f1, [_Z10applyForceP8Particlemm5Color7Vector2S2_if_param_3+8];
	ld.param.f32 	%f2, [_Z10applyForceP8Particlemm5Color7Vector2S2_if_param_3+4];
	ld.param.f32 	%f3, [_Z10applyForceP8Particlemm5Color7Vector2S2_if_param_3];
	ld.param.f32 	%f4, [_Z10applyForceP8Particlemm5Color7Vector2S2_if_param_4+4];
	ld.param.f32 	%f5, [_Z10applyForceP8Particlemm5Color7Vector2S2_if_param_4];
	ld.param.f32 	%f6, [_Z10applyForceP8Particlemm5Color7Vector2S2_if_param_5+4];
	ld.param.f32 	%f7, [_Z10applyForceP8Particlemm5Color7Vector2S2_if_param_5];
	ld.param.u64 	%rd1, [_Z10applyForceP8Particlemm5Color7Vector2S2_if_param_0];
	ld.param.u64 	%rd2, [_Z10applyForceP8Particlemm5Color7Vector2S2_if_param_1];
	ld.param.u32 	%r1, [_Z10applyForceP8Particlemm5Color7Vector2S2_if_param_6];
	ld.param.f32 	%f8, [_Z10applyForceP8Particlemm5Color7Vector2S2_if_param_7];
	cvta.to.global.u64 	%rd3, %rd1;
	mov.u32 	%r2, %ctaid.x;
	mov.u32 	%r3, %ntid.x;
	mov.u32 	%r4, %tid.x;
	mad.lo.s32 	%r5, %r2, %r3, %r4;
	mov.u32 	%r6, %ctaid.y;
	mov.u32 	%r7, %ntid.y;
	mov.u32 	%r8, %tid.y;
	mad.lo.s32 	%r9, %r6, %r7, %r8;
	cvt.rn.f32.s32 	%f9, %r5;
	sub.f32 	%f10, %f9, %f7;
	cvt.rn.f32.u32 	%f11, %r9;
	sub.f32 	%f12, %f11, %f6;
	mul.f32 	%f13, %f12, %f12;
	fma.rn.f32 	%f14, %f10, %f10, %f13;
	neg.f32 	%f15, %f14;
	cvt.rn.f32.s32 	%f16, %r1;
	div.rn.f32 	%f17, %f15, %f16;
	fma.rn.f32 	%f18, %f17, 0f3BBB989D, 0f3F000000;
	cvt.sat.f32.f32 	%f19, %f18;
	mov.f32 	%f20, 0f4B400001;
	mov.f32 	%f21, 0f437C0000;
	fma.rm.f32 	%f22, %f19, %f21, %f20;
	add.f32 	%f23, %f22, 0fCB40007F;
	neg.f32 	%f24, %f23;
	fma.rn.f32 	%f25, %f17, 0f3FB8AA3B, %f24;
	fma.rn.f32 	%f26, %f17, 0f32A57060, %f25;
	mov.b32 	%r10, %f22;
	shl.b32 	%r11, %r10, 23;
	mov.b32 	%f27, %r11;
	ex2.approx.ftz.f32 	%f28, %f26;
	mul.f32 	%f29, %f28, %f27;
	mul.f32 	%f30, %f5, %f8;
	mul.f32 	%f31, %f4, %f8;
	cvt.u64.u32 	%rd4, %r9;
	cvt.s64.s32 	%rd5, %r5;
	mad.lo.s64 	%rd6, %rd2, %rd4, %rd5;
	mad.lo.s64 	%rd7, %rd6, 20, %rd3;
	ld.global.f32 	%f32, [%rd7];
	fma.rn.f32 	%f33, %f30, %f29, %f32;
	ld.global.f32 	%f34, [%rd7+4];
	fma.rn.f32 	%f35, %f31, %f29, %f34;
	st.global.f32 	[%rd7], %f33;
	st.global.f32 	[%rd7+4], %f35;
	ld.global.f32 	%f36, [%rd7+8];
	ld.global.f32 	%f37, [%rd7+12];
	ld.global.f32 	%f38, [%rd7+16];
	fma.rn.f32 	%f39, %f3, %f29, %f36;
	fma.rn.f32 	%f40, %f2, %f29, %f37;
	fma.rn.f32 	%f41, %f1, %f29, %f38;
	min.f32 	%f42, %f39, 0f3F800000;
	st.global.f32 	[%rd7+8], %f42;
	min.f32 	%f43, %f40, 0f3F800000;
	st.global.f32 	[%rd7+12], %f43;
	min.f32 	%f44, %f41, 0f3F800000;
	st.global.f32 	[%rd7+16], %f44;
	ret;

}
	// .globl	_Z16computeVorticityPfP8Particlemm
.visible .entry _Z16computeVorticityPfP8Particlemm(
	.param .u64 .ptr .align 1 _Z16computeVorticityPfP8Particlemm_param_0,
	.param .u64 .ptr .align 1 _Z16computeVorticityPfP8Particlemm_param_1,
	.param .u64 _Z16computeVorticityPfP8Particlemm_param_2,
	.param .u64 _Z16computeVorticityPfP8Particlemm_param_3
)
{
	.reg .pred 	%p<26>;
	.reg .b32 	%r<19>;
	.reg .b32 	%f<21>;
	.reg .b64 	%rd<23>;

	ld.param.u64 	%rd7, [_Z16computeVorticityPfP8Particlemm_param_0];
	ld.param.u64 	%rd10, [_Z16computeVorticityPfP8Particlemm_param_1];
	ld.param.u64 	%rd8, [_Z16computeVorticityPfP8Particlemm_param_2];
	ld.param.u64 	%rd9, [_Z16computeVorticityPfP8Particlemm_param_3];
	cvta.to.global.u64 	%rd1, %rd10;
	mov.u32 	%r2, %ctaid.x;
	mov.u32 	%r3, %ntid.x;
	mov.u32 	%r4, %tid.x;
	mad.lo.s32 	%r5, %r2, %r3, %r4;
	mov.u32 	%r6, %ctaid.y;
	mov.u32 	%r7, %ntid.y;
	mov.u32 	%r8, %tid.y;
	mad.lo.s32 	%r9, %r6, %r7, %r8;
	cvt.u64.u32 	%rd2, %r9;
	cvt.s64.s32 	%rd3, %r5;
	mad.lo.s64 	%rd4, %rd8, %rd2, %rd3;
	mad.lo.s64 	%rd5, %rd4, 20, %rd1;
	ld.global.f32 	%f11, [%rd5];
	ld.global.f32 	%f12, [%rd5+4];
	neg.f32 	%f18, %f11;
	neg.f32 	%f20, %f12;
	add.s32 	%r10, %r5, 1;
	cvt.s64.s32 	%rd11, %r10;
	setp.le.u64 	%p3, %rd8, %rd11;
	setp.lt.s32 	%p4, %r5, -1;
	setp.le.u64 	%p5, %rd9, %rd2;
	or.pred  	%p6, %p3, %p5;
	or.pred  	%p7, %p6, %p4;
	mov.f32 	%f17, %f18;
	@%p7 bra 	$L__BB4_2;
	ld.global.f32 	%f17, [%rd5+20];
$L__BB4_2:
	cvt.u32.u64 	%r11, %rd3;
	setp.le.u64 	%p8, %rd9, %rd2;
	add.s32 	%r12, %r11, -1;
	cvt.s64.s32 	%rd12, %r12;
	setp.le.u64 	%p9, %rd8, %rd12;
	setp.lt.s32 	%p10, %r11, 1;
	or.pred  	%p11, %p9, %p8;
	or.pred  	%p12, %p11, %p10;
	@%p12 bra 	$L__BB4_4;
	ld.global.f32 	%f18, [%rd5+-20];
$L__BB4_4:
	cvt.u32.u64 	%r13, %rd2;
	add.s32 	%r15, %r13, 1;
	setp.le.u64 	%p13, %rd8, %rd3;
	setp.lt.s32 	%p14, %r11, 0;
	cvt.u64.u32 	%rd6, %r15;
	setp.le.u64 	%p15, %rd9, %rd6;
	or.pred  	%p16, %p13, %p15;
	or.pred  	%p17, %p16, %p14;
	mov.f32 	%f19, %f20;
	@%p17 bra 	$L__BB4_6;
	mad.lo.s64 	%rd14, %rd8, %rd6, %rd3;
	mad.lo.s64 	%rd15, %rd14, 20, %rd1;
	ld.global.f32 	%f19, [%rd15+4];
$L__BB4_6:
	add.s32 	%r1, %r13, -1;
	setp.le.u64 	%p19, %rd8, %rd3;
	setp.lt.s32 	%p20, %r11, 0;
	mov.pred 	%p25, 0;
	or.pred  	%p21, %p20, %p19;
	@%p21 bra 	$L__BB4_8;
	cvt.s64.s32 	%rd16, %r1;
	setp.gt.u64 	%p25, %rd9, %rd16;
$L__BB4_8:
	setp.eq.s32 	%p22, %r13, 0;
	not.pred 	%p23, %p25;
	or.pred  	%p24, %p22, %p23;
	@%p24 bra 	$L__BB4_10;
	cvt.u64.u32 	%rd17, %r1;
	mad.lo.s64 	%rd18, %rd8, %rd17, %rd3;
	mad.lo.s64 	%rd19, %rd18, 20, %rd1;
	ld.global.f32 	%f20, [%rd19+4];
$L__BB4_10:
	cvta.to.global.u64 	%rd20, %rd7;
	sub.f32 	%f13, %f19, %f20;
	sub.f32 	%f14, %f17, %f18;
	sub.f32 	%f15, %f13, %f14;
	mul.f32 	%f16, %f15, 0f3F000000;
	shl.b64 	%rd21, %rd4, 2;
	add.s64 	%rd22, %rd20, %rd21;
	st.global.f32 	[%rd22], %f16;
	ret;

}
	// .globl	_Z14applyVorticityP8ParticleS0_Pfmmff
.visible .entry _Z14applyVorticityP8ParticleS0_Pfmmff(
	.param .u64 .ptr .align 1 _Z14applyVorticityP8ParticleS0_Pfmmff_param_0,
	.param .u64 .ptr .align 1 _Z14applyVorticityP8ParticleS0_Pfmmff_param_1,
	.param .u64 .ptr .align 1 _Z14applyVorticityP8ParticleS0_Pfmmff_param_2,
	.param .u64 _Z14applyVorticityP8ParticleS0_Pfmmff_param_3,
	.param .u64 _Z14applyVorticityP8ParticleS0_Pfmmff_param_4,
	.param .f32 _Z14applyVorticityP8ParticleS0_Pfmmff_param_5,
	.param .f32 _Z14applyVorticityP8ParticleS0_Pfmmff_param_6
)
{
	.reg .pred 	%p<26>;
	.reg .b32 	%r<19>;
	.reg .b32 	%f<43>;
	.reg .b64 	%rd<29>;

	ld.param.u64 	%rd10, [_Z14applyVorticityP8ParticleS0_Pfmmff_param_0];
	ld.param.u64 	%rd11, [_Z14applyVorticityP8ParticleS0_Pfmmff_param_1];
	ld.param.u64 	%rd12, [_Z14applyVorticityP8ParticleS0_Pfmmff_param_2];
	ld.param.u64 	%rd8, [_Z14applyVorticityP8ParticleS0_Pfmmff_param_3];
	ld.param.u64 	%rd9, [_Z14applyVorticityP8ParticleS0_Pfmmff_param_4];
	ld.param.f32 	%f10, [_Z14applyVorticityP8ParticleS0_Pfmmff_param_5];
	ld.param.f32 	%f11, [_Z14applyVorticityP8ParticleS0_Pfmmff_param_6];
	cvta.to.global.u64 	%rd13, %rd10;
	cvta.to.global.u64 	%rd14, %rd11;
	cvta.to.global.u64 	%rd1, %rd12;
	mov.u32 	%r2, %ctaid.x;
	mov.u32 	%r3, %ntid.x;
	mov.u32 	%r4, %tid.x;
	mad.lo.s32 	%r5, %r2, %r3, %r4;
	mov.u32 	%r6, %ctaid.y;
	mov.u32 	%r7, %ntid.y;
	mov.u32 	%r8, %tid.y;
	mad.lo.s32 	%r9, %r6, %r7, %r8;
	cvt.u64.u32 	%rd2, %r9;
	cvt.s64.s32 	%rd3, %r5;
	mad.lo.s64 	%rd15, %rd8, %rd2, %rd3;
	mul.lo.s64 	%rd16, %rd15, 20;
	add.s64 	%rd4, %rd14, %rd16;
	add.s64 	%rd5, %rd13, %rd16;
	shl.b64 	%rd17, %rd15, 2;
	add.s64 	%rd6, %rd1, %rd17;
	ld.global.f32 	%f1, [%rd6];
	add.s32 	%r10, %r5, 1;
	cvt.s64.s32 	%rd18, %r10;
	setp.le.u64 	%p3, %rd8, %rd18;
	setp.lt.s32 	%p4, %r5, -1;
	setp.le.u64 	%p5, %rd9, %rd2;
	or.pred  	%p6, %p3, %p5;
	or.pred  	%p7, %p6, %p4;
	mov.f32 	%f39, %f1;
	@%p7 bra 	$L__BB5_2;
	ld.global.f32 	%f39, [%rd6+4];
$L__BB5_2:
	cvt.u32.u64 	%r11, %rd3;
	setp.le.u64 	%p8, %rd9, %rd2;
	add.s32 	%r12, %r11, -1;
	cvt.s64.s32 	%rd19, %r12;
	setp.le.u64 	%p9, %rd8, %rd19;
	setp.lt.s32 	%p10, %r11, 1;
	or.pred  	%p11, %p9, %p8;
	or.pred  	%p12, %p11, %p10;
	mov.f32 	%f40, %f1;
	@%p12 bra 	$L__BB5_4;
	ld.global.f32 	%f40, [%rd6+-4];
$L__BB5_4:
	cvt.u32.u64 	%r13, %rd2;
	add.s32 	%r15, %r13, 1;
	setp.le.u64 	%p13, %rd8, %rd3;
	setp.lt.s32 	%p14, %r11, 0;
	cvt.u64.u32 	%rd7, %r15;
	setp.le.u64 	%p15, %rd9, %rd7;
	or.pred  	%p16, %p13, %p15;
	or.pred  	%p17, %p16, %p14;
	mov.f32 	%f41, %f1;
	@%p17 bra 	$L__BB5_6;
	mad.lo.s64 	%rd21, %rd8, %rd7, %rd3;
	shl.b64 	%rd22, %rd21, 2;
	add.s64 	%rd23, %rd1, %rd22;
	ld.global.f32 	%f41, [%rd23];
$L__BB5_6:
	add.s32 	%r1, %r13, -1;
	setp.le.u64 	%p19, %rd8, %rd3;
	setp.lt.s32 	%p20, %r11, 0;
	mov.pred 	%p25, 0;
	or.pred  	%p21, %p20, %p19;
	@%p21 bra 	$L__BB5_8;
	cvt.s64.s32 	%rd24, %r1;
	setp.gt.u64 	%p25, %rd9, %rd24;
$L__BB5_8:
	setp.eq.s32 	%p22, %r13, 0;
	not.pred 	%p23, %p25;
	or.pred  	%p24, %p22, %p23;
	mov.f32 	%f42, %f1;
	@%p24 bra 	$L__BB5_10;
	cvt.u64.u32 	%rd25, %r1;
	mad.lo.s64 	%rd26, %rd8, %rd25, %rd3;
	shl.b64 	%rd27, %rd26, 2;
	add.s64 	%rd28, %rd1, %rd27;
	ld.global.f32 	%f42, [%rd28];
$L__BB5_10:
	abs.f32 	%f12, %f39;
	abs.f32 	%f13, %f40;
	sub.f32 	%f14, %f12, %f13;
	mul.f32 	%f15, %f14, 0f3F000000;
	abs.f32 	%f16, %f41;
	abs.f32 	%f17, %f42;
	sub.f32 	%f18, %f16, %f17;
	mul.f32 	%f19, %f18, 0f3F000000;
	mul.f32 	%f20, %f19, %f19;
	fma.rn.f32 	%f21, %f15, %f15, %f20;
	sqrt.rn.f32 	%f22, %f21;
	add.f32 	%f23, %f22, 0f3727C5AC;
	rcp.rn.f32 	%f24, %f23;
	mul.f32 	%f25, %f15, %f24;
	mul.f32 	%f26, %f24, %f19;
	mul.f32 	%f27, %f1, %f25;
	mul.f32 	%f28, %f1, %f26;
	mul.f32 	%f29, %f10, %f27;
	mul.f32 	%f30, %f10, %f28;
	ld.global.f32 	%f31, [%rd4];
	ld.global.f32 	%f32, [%rd4+4];
	ld.global.f32 	%f33, [%rd4+8];
	ld.global.f32 	%f34, [%rd4+12];
	ld.global.f32 	%f35, [%rd4+16];
	st.global.f32 	[%rd5+8], %f33;
	st.global.f32 	[%rd5+12], %f34;
	st.global.f32 	[%rd5+16], %f35;
	mul.f32 	%f36, %f11, %f30;
	fma.rn.f32 	%f37, %f11, %f29, %f31;
	sub.f32 	%f38, %f32, %f36;
	st.global.f32 	[%rd5], %f37;
	st.global.f32 	[%rd5+4], %f38;
	ret;

}
	// .globl	_Z19computePressureImplP8ParticlemmPfS1_ff
.visible .entry _Z19computePressureImplP8ParticlemmPfS1_ff(
	.param .u64 .ptr .align 1 _Z19computePressureImplP8ParticlemmPfS1_ff_param_0,
	.param .u64 _Z19computePressureImplP8ParticlemmPfS1_ff_param_1,
	.param .u64 _Z19computePressureImplP8ParticlemmPfS1_ff_param_2,
	.param .u64 .ptr .align 1 _Z19computePressureImplP8ParticlemmPfS1_ff_param_3,
	.param .u64 .ptr .align 1 _Z19computePressureImplP8ParticlemmPfS1_ff_param_4,
	.param .f32 _Z19computePressureImplP8ParticlemmPfS1_ff_param_5,
	.param .f32 _Z19computePressureImplP8ParticlemmPfS1_ff_param_6
)
{
	.reg .pred 	%p<28>;
	.reg .b32 	%r<18>;
	.reg .b32 	%f<41>;
	.reg .b64 	%rd<35>;

	ld.param.u64 	%rd11, [_Z19computePressureImplP8ParticlemmPfS1_ff_param_0];
	ld.param.u64 	%rd8, [_Z19computePressureImplP8ParticlemmPfS1_ff_param_1];
	ld.param.u64 	%rd9, [_Z19computePressureImplP8ParticlemmPfS1_ff_param_2];
	ld.param.u64 	%rd10, [_Z19computePressureImplP8ParticlemmPfS1_ff_param_3];
	ld.param.u64 	%rd12, [_Z19computePressureImplP8ParticlemmPfS1_ff_param_4];
	ld.param.f32 	%f21, [_Z19computePressureImplP8ParticlemmPfS1_ff_param_5];
	cvta.to.global.u64 	%rd1, %rd12;
	cvta.to.global.u64 	%rd2, %rd11;
	mov.u32 	%r3, %ctaid.x;
	mov.u32 	%r4, %ntid.x;
	mov.u32 	%r5, %tid.x;
	mad.lo.s32 	%r6, %r3, %r4, %r5;
	mov.u32 	%r7, %ctaid.y;
	mov.u32 	%r8, %ntid.y;
	mov.u32 	%r9, %tid.y;
	mad.lo.s32 	%r10, %r7, %r8, %r9;
	cvt.u64.u32 	%rd3, %r10;
	cvt.s64.s32 	%rd4, %r6;
	mad.lo.s64 	%rd5, %rd8, %rd3, %rd4;
	mad.lo.s64 	%rd6, %rd5, 20, %rd2;
	ld.global.f32 	%f22, [%rd6];
	neg.f32 	%f34, %f22;
	ld.global.f32 	%f23, [%rd6+4];
	neg.f32 	%f36, %f23;
	add.s32 	%r11, %r6, 1;
	cvt.s64.s32 	%rd13, %r11;
	setp.le.u64 	%p9, %rd8, %rd13;
	setp.lt.s32 	%p10, %r6, -1;
	setp.le.u64 	%p11, %rd9, %rd3;
	or.pred  	%p12, %p9, %p11;
	or.pred  	%p1, %p12, %p10;
	mov.f32 	%f33, %f34;
	@%p1 bra 	$L__BB6_2;
	ld.global.f32 	%f33, [%rd6+20];
$L__BB6_2:
	cvt.u32.u64 	%r12, %rd4;
	setp.le.u64 	%p13, %rd9, %rd3;
	add.s32 	%r13, %r12, -1;
	cvt.s64.s32 	%rd14, %r13;
	setp.le.u64 	%p14, %rd8, %rd14;
	setp.lt.s32 	%p15, %r12, 1;
	or.pred  	%p16, %p14, %p13;
	or.pred  	%p2, %p16, %p15;
	@%p2 bra 	$L__BB6_4;
	ld.global.f32 	%f34, [%rd6+-20];
$L__BB6_4:
	cvt.u32.u64 	%r14, %rd3;
	add.s32 	%r1, %r14, 1;
	setp.gt.u64 	%p18, %rd8, %rd4;
	setp.gt.s32 	%p19, %r12, -1;
	and.pred  	%p3, %p19, %p18;
	mov.pred 	%p26, -1;
	not.pred 	%p20, %p3;
	@%p20 bra 	$L__BB6_6;
	cvt.u64.u32 	%rd15, %r1;
	setp.le.u64 	%p26, %rd9, %rd15;
$L__BB6_6:
	mov.f32 	%f35, %f36;
	@%p26 bra 	$L__BB6_8;
	cvt.u64.u32 	%rd16, %r1;
	mad.lo.s64 	%rd17, %rd8, %rd16, %rd4;
	mad.lo.s64 	%rd18, %rd17, 20, %rd2;
	ld.global.f32 	%f35, [%rd18+4];
$L__BB6_8:
	add.s32 	%r2, %r14, -1;
	mov.pred 	%p27, 0;
	@%p20 bra 	$L__BB6_10;
	cvt.s64.s32 	%rd19, %r2;
	setp.gt.u64 	%p27, %rd9, %rd19;
$L__BB6_10:
	setp.ne.s32 	%p23, %r14, 0;
	and.pred  	%p8, %p23, %p27;
	not.pred 	%p24, %p8;
	@%p24 bra 	$L__BB6_12;
	cvt.u64.u32 	%rd20, %r2;
	mad.lo.s64 	%rd21, %rd8, %rd20, %rd4;
	mad.lo.s64 	%rd22, %rd21, 20, %rd2;
	ld.global.f32 	%f36, [%rd22+4];
$L__BB6_12:
	sub.f32 	%f24, %f33, %f34;
	add.f32 	%f25, %f24, %f35;
	sub.f32 	%f11, %f25, %f36;
	shl.b64 	%rd23, %rd5, 2;
	add.s64 	%rd7, %rd1, %rd23;
	ld.global.f32 	%f40, [%rd7];
	mov.f32 	%f37, %f40;
	@%p24 bra 	$L__BB6_14;
	cvt.u64.u32 	%rd24, %r2;
	mad.lo.s64 	%rd25, %rd8, %rd24, %rd4;
	shl.b64 	%rd26, %rd25, 2;
	add.s64 	%rd27, %rd1, %rd26;
	ld.global.f32 	%f37, [%rd27];
$L__BB6_14:
	mov.f32 	%f38, %f40;
	@%p26 bra 	$L__BB6_16;
	cvt.u64.u32 	%rd28, %r1;
	mad.lo.s64 	%rd29, %rd8, %rd28, %rd4;
	shl.b64 	%rd30, %rd29, 2;
	add.s64 	%rd31, %rd1, %rd30;
	ld.global.f32 	%f38, [%rd31];
$L__BB6_16:
	mov.f32 	%f39, %f40;
	@%p2 bra 	$L__BB6_18;
	ld.global.f32 	%f39, [%rd7+-4];
$L__BB6_18:
	@%p1 bra 	$L__BB6_20;
	ld.global.f32 	%f40, [%rd7+4];
$L__BB6_20:
	mul.f32 	%f26, %f11, 0fBF000000;
	cvta.to.global.u64 	%rd32, %rd10;
	add.f32 	%f27, %f37, %f38;
	add.f32 	%f28, %f27, %f39;
	add.f32 	%f29, %f28, %f40;
	mul.f32 	%f30, %f21, %f21;
	fma.rn.f32 	%f31, %f30, %f26, %f29;
	mul.f32 	%f32, %f31, 0f3E800000;
	add.s64 	%rd34, %rd32, %rd23;
	st.global.f32 	[%rd34], %f32;
	ret;

}
	// .globl	_Z7projectP8ParticlemmPf
.visible .entry _Z7projectP8ParticlemmPf(
	.param .u64 .ptr .align 1 _Z7projectP8ParticlemmPf_param_0,
	.param .u64 _Z7projectP8ParticlemmPf_param_1,
	.param .u64 _Z7projectP8ParticlemmPf_param_2,
	.param .u64 .ptr .align 1 _Z7projectP8ParticlemmPf_param_3
)
{
	.reg .pred 	%p<26>;
	.reg .b32 	%r<19>;
	.reg .b32 	%f<22>;
	.reg .b64 	%rd<25>;

	ld.param.u64 	%rd9, [_Z7projectP8ParticlemmPf_param_0];
	ld.param.u64 	%rd7, [_Z7projectP8ParticlemmPf_param_1];
	ld.param.u64 	%rd8, [_Z7projectP8ParticlemmPf_param_2];
	ld.param.u64 	%rd10, [_Z7projectP8ParticlemmPf_param_3];
	cvta.to.global.u64 	%rd11, %rd9;
	cvta.to.global.u64 	%rd1, %rd10;
	mov.u32 	%r2, %ctaid.x;
	mov.u32 	%r3, %ntid.x;
	mov.u32 	%r4, %tid.x;
	mad.lo.s32 	%r5, %r2, %r3, %r4;
	mov.u32 	%r6, %ctaid.y;
	mov.u32 	%r7, %ntid.y;
	mov.u32 	%r8, %tid.y;
	mad.lo.s32 	%r9, %r6, %r7, %r8;
	cvt.u64.u32 	%rd2, %r9;
	cvt.s64.s32 	%rd3, %r5;
	mad.lo.s64 	%rd12, %rd7, %rd2, %rd3;
	mad.lo.s64 	%rd4, %rd12, 20, %rd11;
	shl.b64 	%rd13, %rd12, 2;
	add.s64 	%rd5, %rd1, %rd13;
	ld.global.f32 	%f21, [%rd5];
	add.s32 	%r10, %r5, 1;
	cvt.s64.s32 	%rd14, %r10;
	setp.le.u64 	%p3, %rd7, %rd14;
	setp.lt.s32 	%p4, %r5, -1;
	setp.le.u64 	%p5, %rd8, %rd2;
	or.pred  	%p6, %p3, %p5;
	or.pred  	%p7, %p6, %p4;
	mov.f32 	%f18, %f21;
	@%p7 bra 	$L__BB7_2;
	ld.global.f32 	%f18, [%rd5+4];
$L__BB7_2:
	cvt.u32.u64 	%r11, %rd3;
	setp.le.u64 	%p8, %rd8, %rd2;
	add.s32 	%r12, %r11, -1;
	cvt.s64.s32 	%rd15, %r12;
	setp.le.u64 	%p9, %rd7, %rd15;
	setp.lt.s32 	%p10, %r11, 1;
	or.pred  	%p11, %p9, %p8;
	or.pred  	%p12, %p11, %p10;
	mov.f32 	%f19, %f21;
	@%p12 bra 	$L__BB7_4;
	ld.global.f32 	%f19, [%rd5+-4];
$L__BB7_4:
	cvt.u32.u64 	%r13, %rd2;
	add.s32 	%r15, %r13, 1;
	setp.le.u64 	%p13, %rd7, %rd3;
	setp.lt.s32 	%p14, %r11, 0;
	cvt.u64.u32 	%rd6, %r15;
	setp.le.u64 	%p15, %rd8, %rd6;
	or.pred  	%p16, %p13, %p15;
	or.pred  	%p17, %p16, %p14;
	mov.f32 	%f20, %f21;
	@%p17 bra 	$L__BB7_6;
	mad.lo.s64 	%rd17, %rd7, %rd6, %rd3;
	shl.b64 	%rd18, %rd17, 2;
	add.s64 	%rd19, %rd1, %rd18;
	ld.global.f32 	%f20, [%rd19];
$L__BB7_6:
	add.s32 	%r1, %r13, -1;
	setp.le.u64 	%p19, %rd7, %rd3;
	setp.lt.s32 	%p20, %r11, 0;
	mov.pred 	%p25, 0;
	or.pred  	%p21, %p20, %p19;
	@%p21 bra 	$L__BB7_8;
	cvt.s64.s32 	%rd20, %r1;
	setp.gt.u64 	%p25, %rd8, %rd20;
$L__BB7_8:
	setp.eq.s32 	%p22, %r13, 0;
	not.pred 	%p23, %p25;
	or.pred  	%p24, %p22, %p23;
	@%p24 bra 	$L__BB7_10;
	cvt.u64.u32 	%rd21, %r1;
	mad.lo.s64 	%rd22, %rd7, %rd21, %rd3;
	shl.b64 	%rd23, %rd22, 2;
	add.s64 	%rd24, %rd1, %rd23;
	ld.global.f32 	%f21, [%rd24];
$L__BB7_10:
	sub.f32 	%f10, %f18, %f19;
	mul.f32 	%f11, %f10, 0f3F000000;
	sub.f32 	%f12, %f20, %f21;
	mul.f32 	%f13, %f12, 0f3F000000;
	ld.global.f32 	%f14, [%rd4];
	sub.f32 	%f15, %f14, %f11;
	ld.global.f32 	%f16, [%rd4+4];
	sub.f32 	%f17, %f16, %f13;
	st.global.f32 	[%rd4], %f15;
	st.global.f32 	[%rd4+4], %f17;
	ret;

}
	// .globl	_Z10applyBloomPhmmiiff
.visible .entry _Z10applyBloomPhmmiiff(
	.param .u64 .ptr .align 1 _Z10applyBloomPhmmiiff_param_0,
	.param .u64 _Z10applyBloomPhmmiiff_param_1,
	.param .u64 _Z10applyBloomPhmmiiff_param_2,
	.param .u32 _Z10applyBloomPhmmiiff_param_3,
	.param .u32 _Z10applyBloomPhmmiiff_param_4,
	.param .f32 _Z10applyBloomPhmmiiff_param_5,
	.param .f32 _Z10applyBloomPhmmiiff_param_6
)
{
	.reg .b16 	%rs<6>;
	.reg .b32 	%r<24>;
	.reg .b32 	%f<33>;
	.reg .b64 	%rd<5>;

	ld.param.u64 	%rd1, [_Z10applyBloomPhmmiiff_param_0];
	ld.param.u32 	%r1, [_Z10applyBloomPhmmiiff_param_1];
	ld.param.u32 	%r2, [_Z10applyBloomPhmmiiff_param_3];
	ld.param.u32 	%r3, [_Z10applyBloomPhmmiiff_param_4];
	ld.param.f32 	%f1, [_Z10applyBloomPhmmiiff_param_5];
	ld.param.f32 	%f2, [_Z10applyBloomPhmmiiff_param_6];
	cvta.to.global.u64 	%rd2, %rd1;
	mov.u32 	%r4, %ctaid.x;
	mov.u32 	%r5, %ntid.x;
	mov.u32 	%r6, %tid.x;
	mad.lo.s32 	%r7, %r4, %r5, %r6;
	mov.u32 	%r8, %ctaid.y;
	mov.u32 	%r9, %ntid.y;
	mov.u32 	%r10, %tid.y;
	mad.lo.s32 	%r11, %r8, %r9, %r10;
	mad.lo.s32 	%r12, %r11, %r1, %r7;
	shl.b32 	%r13, %r12, 2;
	sub.s32 	%r14, %r7, %r2;
	mul.lo.s32 	%r15, %r14, %r14;
	sub.s32 	%r16, %r11, %r3;
	mad.lo.s32 	%r17, %r16, %r16, %r15;
	cvt.rn.f32.u32 	%f3, %r17;
	add.f32 	%f4, %f3, 0f3F800000;
	neg.f32 	%f5, %f4;
	mul.f32 	%f6, %f1, %f1;
	div.rn.f32 	%f7, %f5, %f6;
	fma.rn.f32 	%f8, %f7, 0f3BBB989D, 0f3F000000;
	cvt.sat.f32.f32 	%f9, %f8;
	mov.f32 	%f10, 0f4B400001;
	mov.f32 	%f11, 0f437C0000;
	fma.rm.f32 	%f12, %f9, %f11, %f10;
	add.f32 	%f13, %f12, 0fCB40007F;
	neg.f32 	%f14, %f13;
	fma.rn.f32 	%f15, %f7, 0f3FB8AA3B, %f14;
	fma.rn.f32 	%f16, %f7, 0f32A57060, %f15;
	mov.b32 	%r18, %f12;
	shl.b32 	%r19, %r18, 23;
	mov.b32 	%f17, %r19;
	ex2.approx.ftz.f32 	%f18, %f16;
	mul.f32 	%f19, %f18, %f17;
	mul.f32 	%f20, %f2, %f19;
	cvt.s64.s32 	%rd3, %r13;
	add.s64 	%rd4, %rd2, %rd3;
	ld.global.u8 	%rs1, [%rd4];
	ld.global.u8 	%rs2, [%rd4+1];
	ld.global.u8 	%rs3, [%rd4+2];
	cvt.rn.f32.u16 	%f21, %rs1;
	cvt.rn.f32.u16 	%f22, %rs2;
	cvt.rn.f32.u16 	%f23, %rs3;
	max.f32 	%f24, %f22, %f23;
	max.f32 	%f25, %f21, %f24;
	cvt.rzi.u32.f32 	%r20, %f25;
	cvt.u16.u32 	%rs4, %r20;
	and.b16  	%rs5, %rs4, 255;
	cvt.rn.f32.u16 	%f26, %rs5;
	fma.rn.f32 	%f27, %f20, %f26, %f21;
	min.f32 	%f28, %f27, 0f437F0000;
	cvt.rzi.u32.f32 	%r21, %f28;
	st.global.u8 	[%rd4], %r21;
	fma.rn.f32 	%f29, %f20, %f26, %f22;
	min.f32 	%f30, %f29, 0f437F0000;
	cvt.rzi.u32.f32 	%r22, %f30;
	st.global.u8 	[%rd4+1], %r22;
	fma.rn.f32 	%f31, %f20, %f26, %f23;
	min.f32 	%f32, %f31, 0f437F0000;
	cvt.rzi.u32.f32 	%r23, %f32;
	st.global.u8 	[%rd4+2], %r23;
	ret;

}
	// .globl	_Z5paintPhP8Particlemm
.visible .entry _Z5paintPhP8Particlemm(
	.param .u64 .ptr .align 1 _Z5paintPhP8Particlemm_param_0,
	.param .u64 .ptr .align 1 _Z5paintPhP8Particlemm_param_1,
	.param .u64 _Z5paintPhP8Particlemm_param_2,
	.param .u64 _Z5paintPhP8Particlemm_param_3
)
{
	.reg .b16 	%rs<2>;
	.reg .b32 	%r<12>;
	.reg .b32 	%f<10>;
	.reg .b64 	%rd<12>;

	ld.param.u64 	%rd1, [_Z5paintPhP8Particlemm_param_0];
	ld.param.u64 	%rd2, [_Z5paintPhP8Particlemm_param_1];
	ld.param.u64 	%rd3, [_Z5paintPhP8Particlemm_param_2];
	cvta.to.global.u64 	%rd4, %rd1;
	cvta.to.global.u64 	%rd5, %rd2;
	mov.u32 	%r1, %ctaid.x;
	mov.u32 	%r2, %ntid.x;
	mov.u32 	%r3, %tid.x;
	mad.lo.s32 	%r4, %r1, %r2, %r3;
	mov.u32 	%r5, %ctaid.y;
	mov.u32 	%r6, %ntid.y;
	mov.u32 	%r7, %tid.y;
	mad.lo.s32 	%r8, %r5, %r6, %r7;
	cvt.u64.u32 	%rd6, %r8;
	cvt.s64.s32 	%rd7, %r4;
	mad.lo.s64 	%rd8, %rd3, %rd6, %rd7;
	mad.lo.s64 	%rd9, %rd8, 20, %rd5;
	ld.global.f32 	%f1, [%rd9+8];
	ld.global.f32 	%f2, [%rd9+12];
	ld.global.f32 	%f3, [%rd9+16];
	mul.f32 	%f4, %f1, 0f437F0000;
	min.f32 	%f5, %f4, 0f437F0000;
	cvt.rzi.u32.f32 	%r9, %f5;
	shl.b64 	%rd10, %rd8, 2;
	add.s64 	%rd11, %rd4, %rd10;
	st.global.u8 	[%rd11], %r9;
	mul.f32 	%f6, %f2, 0f437F0000;
	min.f32 	%f7, %f6, 0f437F0000;
	cvt.rzi.u32.f32 	%r10, %f7;
	st.global.u8 	[%rd11+1], %r10;
	mul.f32 	%f8, %f3, 0f437F0000;
	min.f32 	%f9, %f8, 0f437F0000;
	cvt.rzi.u32.f32 	%r11, %f9;
	st.global.u8 	[%rd11+2], %r11;
	mov.b16 	%rs1, 255;
	st.global.u8 	[%rd11+3], %rs1;
	ret;

}


// ===== COMPILED SASS (sm_100) =====

	.target	sm_100

	.elftype	@"ET_EXEC"


//--------------------- .note.nv.tkinfo           --------------------------
	.section	.note.nv.tkinfo,"",@"SHT_NOTE"
	.sectionflags	@"SHF_NOTE_NV_TKINFO"
	.tkinfo
        /*0018*/ 	.word	0x00000002
        /*0030*/ 	.string	""
        /*0030*/ 	.string	"ptxas"
        /*0030*/ 	.string	"Cuda compilation tools, release 13.0, V13.0.88"
        /*0030*/ 	.string	"Build cuda_13.0.r13.0/compiler.36424714_0"
        /*0030*/ 	.string	"-arch sm_100 -m 64 "



//--------------------- .note.nv.cuinfo           --------------------------
	.section	.note.nv.cuinfo,"",@"SHT_NOTE"
	.sectionflags	@"SHF_NOTE_NV_CUINFO"
        /*0018*/ 	.short	0x0002
        /*001a*/ 	.short	0x0064
        /*001c*/ 	.short	0x0082
	.zero		2


//--------------------- .nv.info                  --------------------------
	.section	.nv.info,"",@"SHT_CUDA_INFO"
	.align	4


	//----- nvinfo : EIATTR_REGCOUNT
	.align		4
        /*0000*/ 	.byte	0x04, 0x2f
        /*0002*/ 	.short	(.L_1 - .L_0)
	.align		4
.L_0:
        /*0004*/ 	.word	index@(_Z6advectP8ParticleS0_mmff)
        /*0008*/ 	.word	0x00000026


	//----- nvinfo : EIATTR_FRAME_SIZE
	.align		4
.L_1:
        /*000c*/ 	.byte	0x04, 0x11
        /*000e*/ 	.short	(.L_3 - .L_2)
	.align		4
.L_2:
        /*0010*/ 	.word	index@($__internal_9_$__cuda_sm3x_div_rn_noftz_f32_slowpath)
        /*0014*/ 	.word	0x00000000


	//----- nvinfo : EIATTR_FRAME_SIZE
	.align		4
.L_3:
        /*0018*/ 	.byte	0x04, 0x11
        /*001a*/ 	.short	(.L_5 - .L_4)
	.align		4
.L_4:
        /*001c*/ 	.word	index@($__internal_8_$__cuda_sm20_rcp_rn_f32_slowpath)
        /*0020*/ 	.word	0x00000000


	//----- nvinfo : EIATTR_FRAME_SIZE
	.align		4
.L_5:
        /*0024*/ 	.byte	0x04, 0x11
        /*0026*/ 	.short	(.L_7 - .L_6)
	.align		4
.L_6:
        /*0028*/ 	.word	index@(_Z6advectP8ParticleS0_mmff)
        /*002c*/ 	.word	0x00000000


	//----- nvinfo : EIATTR_REGCOUNT
	.align		4
.L_7:
        /*0030*/ 	.byte	0x04, 0x2f
        /*0032*/ 	.short	(.L_9 - .L_8)
	.align		4
.L_8:
        /*0034*/ 	.word	index@(_Z12computeColorP8ParticleS0_mmff)
        /*0038*/ 	.word	0x0000001c


	//----- nvinfo : EIATTR_FRAME_SIZE
	.align		4
.L_9:
        /*003c*/ 	.byte	0x04, 0x11
        /*003e*/ 	.short	(.L_11 - .L_10)
	.align		4
.L_10:
        /*0040*/ 	.word	index@($__internal_7_$__cuda_sm3x_div_rn_noftz_f32_slowpath)
        /*0044*/ 	.word	0x00000000


	//----- nvinfo : EIATTR_FRAME_SIZE
	.align		4
.L_11:
        /*0048*/ 	.byte	0x04, 0x11
        /*004a*/ 	.short	(.L_13 - .L_12)
	.align		4
.L_12:
        /*004c*/ 	.word	index@($__internal_6_$__cuda_sm20_rcp_rn_f32_slowpath)
        /*0050*/ 	.word	0x00000000


	//----- nvinfo : EIATTR_FRAME_SIZE
	.align		4
.L_13:
        /*0054*/ 	.byte	0x04, 0x11
        /*0056*/ 	.short	(.L_15 - .L_14)
	.align		4
.L_14:
        /*0058*/ 	.word	index@(_Z12computeColorP8ParticleS0_mmff)
        /*005c*/ 	.word	0x00000000


	//----- nvinfo : EIATTR_REGCOUNT
	.align		4
.L_15:
        /*0060*/ 	.byte	0x04, 0x2f
        /*0062*/ 	.short	(.L_17 - .L_16)
	.align		4
.L_16:
        /*0064*/ 	.word	index@(_Z7diffuseP8ParticleS0_mmff)
        /*0068*/ 	.word	0x0000001c


	//----- nvinfo : EIATTR_FRAME_SIZE
	.align		4
.L_17:
        /*006c*/ 	.byte	0x04, 0x11
        /*006e*/ 	.short	(.L_19 - .L_18)
	.align		4
.L_18:
        /*0070*/ 	.word	index@($__internal_5_$__cuda_sm3x_div_rn_noftz_f32_slowpath)
        /*0074*/ 	.word	0x00000000


	//----- nvinfo : EIATTR_FRAME_SIZE
	.align		4
.L_19:
        /*0078*/ 	.byte	0x04, 0x11
        /*007a*/ 	.short	(.L_21 - .L_20)
	.align		4
.L_20:
        /*007c*/ 	.word	index@($__internal_4_$__cuda_sm20_rcp_rn_f32_slowpath)
        /*0080*/ 	.word	0x00000000


	//----- nvinfo : EIATTR_FRAME_SIZE
	.align		4
.L_21:
        /*0084*/ 	.byte	0x04, 0x11
        /*0086*/ 	.short	(.L_23 - .L_22)
	.align		4
.L_22:
        /*0088*/ 	.word	index@(_Z7diffuseP8ParticleS0_mmff)
        /*008c*/ 	.word	0x00000000


	//----- nvinfo : EIATTR_REGCOUNT
	.align		4
.L_23:
        /*0090*/ 	.byte	0x04, 0x2f
        /*0092*/ 	.short	(.L_25 - .L_24)
	.align		4
.L_24:
        /*0094*/ 	.word	index@(_Z10applyForceP8Particlemm5Color7Vector2S2_if)
        /*0098*/ 	.word	0x00000012


	//----- nvinfo : EIATTR_FRAME_SIZE
	.align		4
.L_25:
        /*009c*/ 	.byte	0x04, 0x11
        /*009e*/ 	.short	(.L_27 - .L_26)
	.align		4
.L_26:
        /*00a0*/ 	.word	index@($__internal_3_$__cuda_sm3x_div_rn_noftz_f32_slowpath)
        /*00a4*/ 	.word	0x00000000


	//----- nvinfo : EIATTR_FRAME_SIZE
	.align		4
.L_27:
        /*00a8*/ 	.byte	0x04, 0x11
        /*00aa*/ 	.short	(.L_29 - .L_28)
	.align		4
.L_28:
        /*00ac*/ 	.word	index@(_Z10applyForceP8Particlemm5Color7Vector2S2_if)
        /*00b0*/ 	.word	0x00000000


	//----- nvinfo : EIATTR_REGCOUNT
	.align		4
.L_29:
        /*00b4*/ 	.byte	0x04, 0x2f
        /*00b6*/ 	.short	(.L_31 - .L_30)
	.align		4
.L_30:
        /*00b8*/ 	.word	index@(_Z16computeVorticityPfP8Particlemm)
        /*00bc*/ 	.word	0x00000016


	//----- nvinfo : EIATTR_FRAME_SIZE
	.align		4
.L_31:
        /*00c0*/ 	.byte	0x04, 0x11
        /*00c2*/ 	.short	(.L_33 - .L_32)
	.align		4
.L_32:
        /*00c4*/ 	.word	index@(_Z16computeVorticityPfP8Particlemm)
        /*00c8*/ 	.word	0x00000000


	//----- nvinfo : EIATTR_REGCOUNT
	.align		4
.L_33:
        /*00cc*/ 	.byte	0x04, 0x2f
        /*00ce*/ 	.short	(.L_35 - .L_34)
	.align		4
.L_34:
        /*00d0*/ 	.word	index@(_Z14applyVorticityP8ParticleS0_Pfmmff)
        /*00d4*/ 	.word	0x00000016


	//----- nvinfo : EIATTR_FRAME_SIZE
	.align		4
.L_35:
        /*00d8*/ 	.byte	0x04, 0x11
        /*00da*/ 	.short	(.L_37 - .L_36)
	.align		4
.L_36:
        /*00dc*/ 	.word	index@($__internal_2_$__cuda_sm20_sqrt_rn_f32_slowpath)
        /*00e0*/ 	.word	0x00000000


	//----- nvinfo : EIATTR_FRAME_SIZE
	.align		4
.L_37:
        /*00e4*/ 	.byte	0x04, 0x11
        /*00e6*/ 	.short	(.L_39 - .L_38)
	.align		4
.L_38:
        /*00e8*/ 	.word	index@($__internal_1_$__cuda_sm20_rcp_rn_f32_slowpath)
        /*00ec*/ 	.word	0x00000000


	//----- nvinfo : EIATTR_FRAME_SIZE
	.align		4
.L_39:
        /*00f0*/ 	.byte	0x04, 0x11
        /*00f2*/ 	.short	(.L_41 - .L_40)
	.align		4
.L_40:
        /*00f4*/ 	.word	index@(_Z14applyVorticityP8ParticleS0_Pfmmff)
        /*00f8*/ 	.word	0x00000000


	//----- nvinfo : EIATTR_REGCOUNT
	.align		4
.L_41:
        /*00fc*/ 	.byte	0x04, 0x2f
        /*00fe*/ 	.short	(.L_43 - .L_42)
	.align		4
.L_42:
        /*0100*/ 	.word	index@(_Z19computePressureImplP8ParticlemmPfS1_ff)
        /*0104*/ 	.word	0x0000001a


	//----- nvinfo : EIATTR_FRAME_SIZE
	.align		4
.L_43:
        /*0108*/ 	.byte	0x04, 0x11
        /*010a*/ 	.short	(.L_45 - .L_44)
	.align		4
.L_44:
        /*010c*/ 	.word	index@(_Z19computePressureImplP8ParticlemmPfS1_ff)
        /*0110*/ 	.word	0x00000000


	//----- nvinfo : EIATTR_REGCOUNT
	.align		4
.L_45:
        /*0114*/ 	.byte	0x04, 0x2f
        /*0116*/ 	.short	(.L_47 - .L_46)
	.align		4
.L_46:
        /*0118*/ 	.word	index@(_Z7projectP8ParticlemmPf)
        /*011c*/ 	.word	0x00000014


	//----- nvinfo : EIATTR_FRAME_SIZE
	.align		4
.L_47:
        /*0120*/ 	.byte	0x04, 0x11
        /*0122*/ 	.short	(.L_49 - .L_48)
	.align		4
.L_48:
        /*0124*/ 	.word	index@(_Z7projectP8ParticlemmPf)
        /*0128*/ 	.word	0x00000000


	//----- nvinfo : EIATTR_REGCOUNT
	.align		4
.L_49:
        /*012c*/ 	.byte	0x04, 0x2f
        /*012e*/ 	.short	(.L_51 - .L_50)
	.align		4
.L_50:
        /*0130*/ 	.word	index@(_Z10applyBloomPhmmiiff)
        /*0134*/ 	.word	0x0000000f


	//----- nvinfo : EIATTR_FRAME_SIZE
	.align		4
.L_51:
        /*0138*/ 	.byte	0x04, 0x11
        /*013a*/ 	.short	(.L_53 - .L_52)
	.align		4
.L_52:
        /*013c*/ 	.word	index@($__internal_0_$__cuda_sm3x_div_rn_noftz_f32_slowpath)
        /*0140*/ 	.word	0x00000000


	//----- nvinfo : EIATTR_FRAME_SIZE
	.align		4
.L_53:
        /*0144*/ 	.byte	0x04, 0x11
        /*0146*/ 	.short	(.L_55 - .L_54)
	.align		4
.L_54:
        /*0148*/ 	.word	index@(_Z10applyBloomPhmmiiff)
        /*014c*/ 	.word	0x00000000


	//----- nvinfo : EIATTR_REGCOUNT
	.align		4
.L_55:
        /*0150*/ 	.byte	0x04, 0x2f
        /*0152*/ 	.short	(.L_57 - .L_56)
	.align		4
.L_56:
        /*0154*/ 	.word	index@(_Z5paintPhP8Particlemm)
        /*0158*/ 	.word	0x0000000e


	//----- nvinfo : EIATTR_FRAME_SIZE
	.align		4
.L_57:
        /*015c*/ 	.byte	0x04, 0x11
        /*015e*/ 	.short	(.L_59 - .L_58)
	.align		4
.L_58:
        /*0160*/ 	.word	index@(_Z5paintPhP8Particlemm)
        /*0164*/ 	.word	0x00000000


	//----- nvinfo : EIATTR_MIN_STACK_SIZE
	.align		4
.L_59:
        /*0168*/ 	.byte	0x04, 0x12
        /*016a*/ 	.short	(.L_61 - .L_60)
	.align		4
.L_60:
        /*016c*/ 	.word	index@(_Z5paintPhP8Particlemm)
        /*0170*/ 	.word	0x00000000


	//----- nvinfo : EIATTR_MIN_STACK_SIZE
	.align		4
.L_61:
        /*0174*/ 	.byte	0x04, 0x12
        /*0176*/ 	.short	(.L_63 - .L_62)
	.align		4
.L_62:
        /*0178*/ 	.word	index@(_Z10applyBloomPhmmiiff)
        /*017c*/ 	.word	0x00000000


	//----- nvinfo : EIATTR_MIN_STACK_SIZE
	.align		4
.L_63:
        /*0180*/ 	.byte	0x04, 0x12
        /*0182*/ 	.short	(.L_65 - .L_64)
	.align		4
.L_64:
        /*0184*/ 	.word	index@(_Z7projectP8ParticlemmPf)
        /*0188*/ 	.word	0x00000000


	//----- nvinfo : EIATTR_MIN_STACK_SIZE
	.align		4
.L_65:
        /*018c*/ 	.byte	0x04, 0x12
        /*018e*/ 	.short	(.L_67 - .L_66)
	.align		4
.L_66:
        /*0190*/ 	.word	index@(_Z19computePressureImplP8ParticlemmPfS1_ff)
        /*0194*/ 	.word	0x00000000


	//----- nvinfo : EIATTR_MIN_STACK_SIZE
	.align		4
.L_67:
        /*0198*/ 	.byte	0x04, 0x12
        /*019a*/ 	.short	(.L_69 - .L_68)
	.align		4
.L_68:
        /*019c*/ 	.word	index@(_Z14applyVorticityP8ParticleS0_Pfmmff)
        /*01a0*/ 	.word	0x00000000


	//----- nvinfo : EIATTR_MIN_STACK_SIZE
	.align		4
.L_69:
        /*01a4*/ 	.byte	0x04, 0x12
        /*01a6*/ 	.short	(.L_71 - .L_70)
	.align		4
.L_70:
        /*01a8*/ 	.word	index@(_Z16computeVorticityPfP8Particlemm)
        /*01ac*/ 	.word	0x00000000


	//----- nvinfo : EIATTR_MIN_STACK_SIZE
	.align		4
.L_71:
        /*01b0*/ 	.byte	0x04, 0x12
        /*01b2*/ 	.short	(.L_73 - .L_72)
	.align		4
.L_72:
        /*01b4*/ 	.word	index@(_Z10applyForceP8Particlemm5Color7Vector2S2_if)
        /*01b8*/ 	.word	0x00000000


	//----- nvinfo : EIATTR_MIN_STACK_SIZE
	.align		4
.L_73:
        /*01bc*/ 	.byte	0x04, 0x12
        /*01be*/ 	.short	(.L_75 - .L_74)
	.align		4
.L_74:
        /*01c0*/ 	.word	index@(_Z7diffuseP8ParticleS0_mmff)
        /*01c4*/ 	.word	0x00000000


	//----- nvinfo : EIATTR_MIN_STACK_SIZE
	.align		4
.L_75:
        /*01c8*/ 	.byte	0x04, 0x12
        /*01ca*/ 	.short	(.L_77 - .L_76)
	.align		4
.L_76:
        /*01cc*/ 	.word	index@(_Z12computeColorP8ParticleS0_mmff)
        /*01d0*/ 	.word	0x00000000


	//----- nvinfo : EIATTR_MIN_STACK_SIZE
	.align		4
.L_77:
        /*01d4*/ 	.byte	0x04, 0x12
        /*01d6*/ 	.short	(.L_79 - .L_78)
	.align		4
.L_78:
        /*01d8*/ 	.word	index@(_Z6advectP8ParticleS0_mmff)
        /*01dc*/ 	.word	0x00000000
.L_79:


//--------------------- .nv.compat                --------------------------
	.section	.nv.compat,"",@"SHT_CUDA_COMPAT_INFO"
	.align	4
        /*0000*/ 	.byte	0x02, 0x09, 0x00, 0x00, 0x02, 0x02, 0x01, 0x00, 0x02, 0x05, 0x05, 0x00, 0x03, 0x07, 0x01, 0x01
        /*0010*/ 	.byte	0x02, 0x03, 0x00, 0x00, 0x02, 0x06, 0x01, 0x00, 0x04, 0x0b, 0x08, 0x00, 0x01, 0x00, 0x00, 0x00
        /*0020*/ 	.byte	0x00, 0x00, 0x00, 0x00


//--------------------- .nv.info._Z5paintPhP8Particlemm --------------------------
	.section	.nv.info._Z5paintPhP8Particlemm,"",@"SHT_CUDA_INFO"
	.sectionflags	@""
	.align	4


	//----- nvinfo : EIATTR_CUDA_API_VERSION
	.align		4
        /*0000*/ 	.byte	0x04, 0x37
        /*0002*/ 	.short	(.L_81 - .L_80)
.L_80:
        /*0004*/ 	.word	0x00000082


	//----- nvinfo : EIATTR_KPARAM_INFO
	.align		4
.L_81:
        /*0008*/ 	.byte	0x04, 0x17
        /*000a*/ 	.short	(.L_83 - .L_82)
.L_82:
        /*000c*/ 	.word	0x00000000
        /*0010*/ 	.short	0x0003
        /*0012*/ 	.short	0x0018
        /*0014*/ 	.byte	0x00, 0xf0, 0x21, 0x00


	//----- nvinfo : EIATTR_KPARAM_INFO
	.align		4
.L_83:
        /*0018*/ 	.byte	0x04, 0x17
        /*001a*/ 	.short	(.L_85 - .L_84)
.L_84:
        /*001c*/ 	.word	0x00000000
        /*0020*/ 	.short	0x0002
        /*0022*/ 	.short	0x0010
        /*0024*/ 	.byte	0x00, 0xf0, 0x21, 0x00


	//----- nvinfo : EIATTR_KPARAM_INFO
	.align		4
.L_85:
        /*0028*/ 	.byte	0x04, 0x17
        /*002a*/ 	.short	(.L_87 - .L_86)
.L_86:
        /*002c*/ 	.word	0x00000000
        /*0030*/ 	.short	0x0001
        /*0032*/ 	.short	0x0008
        /*0034*/ 	.byte	0x00, 0xf5, 0x21, 0x00


	//----- nvinfo : EIATTR_KPARAM_INFO
	.align		4
.L_87:
        /*0038*/ 	.byte	0x04, 0x17
        /*003a*/ 	.short	(.L_89 - .L_88)
.L_88:
        /*003c*/ 	.word	0x00000000
        /*0040*/ 	.short	0x0000
        /*0042*/ 	.short	0x0000
        /*0044*/ 	.byte	0x00, 0xf5, 0x21, 0x00


	//----- nvinfo : EIATTR_SPARSE_MMA_MASK
	.align		4
.L_89:
        /*0048*/ 	.byte	0x03, 0x50
        /*004a*/ 	.short	0x0000


	//----- nvinfo : EIATTR_MAXREG_COUNT
	.align		4
        /*004c*/ 	.byte	0x03, 0x1b
        /*004e*/ 	.short	0x00ff


	//----- nvinfo : EIATTR_MERCURY_ISA_VERSION
	.align		4
        /*0050*/ 	.byte	0x03, 0x5f
        /*0052*/ 	.short	0x0101


	//----- nvinfo : EIATTR_VRC_CTA_INIT_COUNT
	.align		4
        /*0054*/ 	.byte	0x02, 0x4a
	.zero		1
	.zero		1


	//----- nvinfo : EIATTR_EXIT_INSTR_OFFSETS
	.align		4
        /*0058*/ 	.byte	0x04, 0x1c
        /*005a*/ 	.short	(.L_91 - .L_90)


	//   ....[0]....
.L_90:
        /*005c*/ 	.word	0x00000270


	//----- nvinfo : EIATTR_CBANK_PARAM_SIZE
	.align		4
.L_91:
        /*0060*/ 	.byte	0x03, 0x19
        /*0062*/ 	.short	0x0020


	//----- nvinfo : EIATTR_PARAM_CBANK
	.align		4
        /*0064*/ 	.byte	0x04, 0x0a
        /*0066*/ 	.short	(.L_93 - .L_92)
	.align		4
.L_92:
        /*0068*/ 	.word	index@(.nv.constant0._Z5paintPhP8Particlemm)
        /*006c*/ 	.short	0x0380
        /*006e*/ 	.short	0x0020


	//----- nvinfo : EIATTR_SW_WAR
	.align		4
.L_93:
        /*0070*/ 	.byte	0x04, 0x36
        /*0072*/ 	.short	(.L_95 - .L_94)
.L_94:
        /*0074*/ 	.word	0x00000008
.L_95:


//--------------------- .nv.info._Z10applyBloomPhmmiiff --------------------------
	.section	.nv.info._Z10applyBloomPhmmiiff,"",@"SHT_CUDA_INFO"
	.sectionflags	@""
	.align	4


	//----- nvinfo : EIATTR_CUDA_API_VERSION
	.align		4
        /*0000*/ 	.byte	0x04, 0x37
        /*0002*/ 	.short	(.L_97 - .L_96)
.L_96:
        /*0004*/ 	.word	0x00000082


	//----- nvinfo : EIATTR_KPARAM_INFO
	.align		4
.L_97:
        /*0008*/ 	.byte	0x04, 0x17
        /*000a*/ 	.short	(.L_99 - .L_98)
.L_98:
        /*000c*/ 	.word	0x00000000
        /*0010*/ 	.short	0x0006
        /*0012*/ 	.short	0x0024
        /*0014*/ 	.byte	0x00, 0xf0, 0x11, 0x00


	//----- nvinfo : EIATTR_KPARAM_INFO
	.align		4
.L_99:
        /*0018*/ 	.byte	0x04, 0x17
        /*001a*/ 	.short	(.L_101 - .L_100)
.L_100:
        /*001c*/ 	.word	0x00000000
        /*0020*/ 	.short	0x0005
        /*0022*/ 	.short	0x0020
        /*0024*/ 	.byte	0x00, 0xf0, 0x11, 0x00


	//----- nvinfo : EIATTR_KPARAM_INFO
	.align		4
.L_101:
        /*0028*/ 	.byte	0x04, 0x17
        /*002a*/ 	.short	(.L_103 - .L_102)
.L_102:
        /*002c*/ 	.word	0x00000000
        /*0030*/ 	.short	0x0004
        /*0032*/ 	.short	0x001c
        /*0034*/ 	.byte	0x00, 0xf0, 0x11, 0x00


	//----- nvinfo : EIATTR_KPARAM_INFO
	.align		4
.L_103:
        /*0038*/ 	.byte	0x04, 0x17
        /*003a*/ 	.short	(.L_105 - .L_104)
.L_104:
        /*003c*/ 	.word	0x00000000
        /*0040*/ 	.short	0x0003
        /*0042*/ 	.short	0x0018
        /*0044*/ 	.byte	0x00, 0xf0, 0x11, 0x00


	//----- nvinfo : EIATTR_KPARAM_INFO
	.align		4
.L_105:
        /*0048*/ 	.byte	0x04, 0x17
        /*004a*/ 	.short	(.L_107 - .L_106)
.L_106:
        /*004c*/ 	.word	0x00000000
        /*0050*/ 	.short	0x0002
        /*0052*/ 	.short	0x0010
        /*0054*/ 	.byte	0x00, 0xf0, 0x21, 0x00


	//----- nvinfo : EIATTR_KPARAM_INFO
	.align		4
.L_107:
        /*0058*/ 	.byte	0x04, 0x17
        /*005a*/ 	.short	(.L_109 - .L_108)
.L_108:
        /*005c*/ 	.word	0x00000000
        /*0060*/ 	.short	0x0001
        /*0062*/ 	.short	0x0008
        /*0064*/ 	.byte	0x00, 0xf0, 0x21, 0x00


	//----- nvinfo : EIATTR_KPARAM_INFO
	.align		4
.L_109:
        /*0068*/ 	.byte	0x04, 0x17
        /*006a*/ 	.short	(.L_111 - .L_110)
.L_110:
        /*006c*/ 	.word	0x00000000
        /*0070*/ 	.short	0x0000
        /*0072*/ 	.short	0x0000
        /*0074*/ 	.byte	0x00, 0xf5, 0x21, 0x00


	//----- nvinfo : EIATTR_SPARSE_MMA_MASK
	.align		4
.L_111:
        /*0078*/ 	.byte	0x03, 0x50
        /*007a*/ 	.short	0x0000


	//----- nvinfo : EIATTR_MAXREG_COUNT
	.align		4
        /*007c*/ 	.byte	0x03, 0x1b
        /*007e*/ 	.short	0x00ff


	//----- nvinfo : EIATTR_MERCURY_ISA_VERSION
	.align		4
        /*0080*/ 	.byte	0x03, 0x5f
        /*0082*/ 	.short	0x0101


	//----- nvinfo : EIATTR_VRC_CTA_INIT_COUNT
	.align		4
        /*0084*/ 	.byte	0x02, 0x4a
	.zero		1
	.zero		1


	//----- nvinfo : EIATTR_EXIT_INSTR_OFFSETS
	.align		4
        /*0088*/ 	.byte	0x04, 0x1c
        /*008a*/ 	.short	(.L_113 - .L_112)


	//   ....[0]....
.L_112:
        /*008c*/ 	.word	0x00000490


	//----- nvinfo : EIATTR_CRS_STACK_SIZE
	.align		4
.L_113:
        /*0090*/ 	.byte	0x04, 0x1e
        /*0092*/ 	.short	(.L_115 - .L_114)
.L_114:
        /*0094*/ 	.word	0x00000000


	//----- nvinfo : EIATTR_CBANK_PARAM_SIZE
	.align		4
.L_115:
        /*0098*/ 	.byte	0x03, 0x19
        /*009a*/ 	.short	0x0028


	//----- nvinfo : EIATTR_PARAM_CBANK
	.align		4
        /*009c*/ 	.byte	0x04, 0x0a
        /*009e*/ 	.short	(.L_117 - .L_116)
	.align		4
.L_116:
        /*00a0*/ 	.word	index@(.nv.constant0._Z10applyBloomPhmmiiff)
        /*00a4*/ 	.short	0x0380
        /*00a6*/ 	.short	0x0028


	//----- nvinfo : EIATTR_SW_WAR
	.align		4
.L_117:
        /*00a8*/ 	.byte	0x04, 0x36
        /*00aa*/ 	.short	(.L_119 - .L_118)
.L_118:
        /*00ac*/ 	.word	0x00000008
.L_119:


//--------------------- .nv.info._Z7projectP8ParticlemmPf --------------------------
	.section	.nv.info._Z7projectP8ParticlemmPf,"",@"SHT_CUDA_INFO"
	.sectionflags	@""
	.align	4


	//----- nvinfo : EIATTR_CUDA_API_VERSION
	.align		4
        /*0000*/ 	.byte	0x04, 0x37
        /*0002*/ 	.short	(.L_121 - .L_120)
.L_120:
        /*0004*/ 	.word	0x00000082


	//----- nvinfo : EIATTR_KPARAM_INFO
	.align		4
.L_121:
        /*0008*/ 	.byte	0x04, 0x17
        /*000a*/ 	.short	(.L_123 - .L_122)
.L_122:
        /*000c*/ 	.word	0x00000000
        /*0010*/ 	.short	0x0003
        /*0012*/ 	.short	0x0018
        /*0014*/ 	.byte	0x00, 0xf5, 0x21, 0x00


	//----- nvinfo : EIATTR_KPARAM_INFO
	.align		4
.L_123:
        /*0018*/ 	.byte	0x04, 0x17
        /*001a*/ 	.short	(.L_125 - .L_124)
.L_124:
        /*001c*/ 	.word	0x00000000
        /*0020*/ 	.short	0x0002
        /*0022*/ 	.short	0x0010
        /*0024*/ 	.byte	0x00, 0xf0, 0x21, 0x00


	//----- nvinfo : EIATTR_KPARAM_INFO
	.align		4
.L_125:
        /*0028*/ 	.byte	0x04, 0x17
        /*002a*/ 	.short	(.L_127 - .L_126)
.L_126:
        /*002c*/ 	.word	0x00000000
        /*0030*/ 	.short	0x0001
        /*0032*/ 	.short	0x0008
        /*0034*/ 	.byte	0x00, 0xf0, 0x21, 0x00


	//----- nvinfo : EIATTR_KPARAM_INFO
	.align		4
.L_127:
        /*0038*/ 	.byte	0x04, 0x17
        /*003a*/ 	.short	(.L_129 - .L_128)
.L_128:
        /*003c*/ 	.word	0x00000000
        /*0040*/ 	.short	0x0000
        /*0042*/ 	.short	0x0000
        /*0044*/ 	.byte	0x00, 0xf5, 0x21, 0x00


	//----- nvinfo : EIATTR_SPARSE_MMA_MASK
	.align		4
.L_129:
        /*0048*/ 	.byte	0x03, 0x50
        /*004a*/ 	.short	0x0000


	//----- nvinfo : EIATTR_MAXREG_COUNT
	.align		4
        /*004c*/ 	.byte	0x03, 0x1b
        /*004e*/ 	.short	0x00ff


	//----- nvinfo : EIATTR_MERCURY_ISA_VERSION
	.align		4
        /*0050*/ 	.byte	0x03, 0x5f
        /*0052*/ 	.short	0x0101


	//----- nvinfo : EIATTR_VRC_CTA_INIT_COUNT
	.align		4
        /*0054*/ 	.byte	0x02, 0x4a
	.zero		1
	.zero		1


	//----- nvinfo : EIATTR_EXIT_INSTR_OFFSETS
	.align		4
        /*0058*/ 	.byte	0x04, 0x1c
        /*005a*/ 	.short	(.L_131 - .L_130)


	//   ....[0]....
.L_130:
        /*005c*/ 	.word	0x00000490


	//----- nvinfo : EIATTR_CBANK_PARAM_SIZE
	.align		4
.L_131:
        /*0060*/ 	.byte	0x03, 0x19
        /*0062*/ 	.short	0x0020


	//----- nvinfo : EIATTR_PARAM_CBANK
	.align		4
        /*0064*/ 	.byte	0x04, 0x0a
        /*0066*/ 	.short	(.L_133 - .L_132)
	.align		4
.L_132:
        /*0068*/ 	.word	index@(.nv.constant0._Z7projectP8ParticlemmPf)
        /*006c*/ 	.short	0x0380
        /*006e*/ 	.short	0x0020


	//----- nvinfo : EIATTR_SW_WAR
	.align		4
.L_133:
        /*0070*/ 	.byte	0x04, 0x36
        /*0072*/ 	.short	(.L_135 - .L_134)
.L_134:
        /*0074*/ 	.word	0x00000008
.L_135:


//--------------------- .nv.info._Z19computePressureImplP8ParticlemmPfS1_ff --------------------------
	.section	.nv.info._Z19computePressureImplP8ParticlemmPfS1_ff,"",@"SHT_CUDA_INFO"
	.sectionflags	@""
	.align	4


	//----- nvinfo : EIATTR_CUDA_API_VERSION
	.align		4
        /*0000*/ 	.byte	0x04, 0x37
        /*0002*/ 	.short	(.L_137 - .L_136)
.L_136:
        /*0004*/ 	.word	0x00000082


	//----- nvinfo : EIATTR_KPARAM_INFO
	.align		4
.L_137:
        /*0008*/ 	.byte	0x04, 0x17
        /*000a*/ 	.short	(.L_139 - .L_138)
.L_138:
        /*000c*/ 	.word	0x00000000
        /*0010*/ 	.short	0x0006
        /*0012*/ 	.short	0x002c
        /*0014*/ 	.byte	0x00, 0xf0, 0x11, 0x00


	//----- nvinfo : EIATTR_KPARAM_INFO
	.align		4
.L_139:
        /*0018*/ 	.byte	0x04, 0x17
        /*001a*/ 	.short	(.L_141 - .L_140)
.L_140:
        /*001c*/ 	.word	0x00000000
        /*0020*/ 	.short	0x0005
        /*0022*/ 	.short	0x0028
        /*0024*/ 	.byte	0x00, 0xf0, 0x11, 0x00


	//----- nvinfo : EIATTR_KPARAM_INFO
	.align		4
.L_141:
        /*0028*/ 	.byte	0x04, 0x17
        /*002a*/ 	.short	(.L_143 - .L_142)
.L_142:
        /*002c*/ 	.word	0x00000000
        /*0030*/ 	.short	0x0004
        /*0032*/ 	.short	0x0020
        /*0034*/ 	.byte	0x00, 0xf5, 0x21, 0x00


	//----- nvinfo : EIATTR_KPARAM_INFO
	.align		4
.L_143:
        /*0038*/ 	.byte	0x04, 0x17
        /*003a*/ 	.short	(.L_145 - .L_144)
.L_144:
        /*003c*/ 	.word	0x00000000
        /*0040*/ 	.short	0x0003
        /*0042*/ 	.short	0x0018
        /*0044*/ 	.byte	0x00, 0xf5, 0x21, 0x00


	//----- nvinfo : EIATTR_KPARAM_INFO
	.align		4
.L_145:
        /*0048*/ 	.byte	0x04, 0x17
        /*004a*/ 	.short	(.L_147 - .L_146)
.L_146:
        /*004c*/ 	.word	0x00000000
        /*0050*/ 	.short	0x0002
        /*0052*/ 	.short	0x0010
        /*0054*/ 	.byte	0x00, 0xf0, 0x21, 0x00


	//----- nvinfo : EIATTR_KPARAM_INFO
	.align		4
.L_147:
        /*0058*/ 	.byte	0x04, 0x17
        /*005a*/ 	.short	(.L_149 - .L_148)
.L_148:
        /*005c*/ 	.word	0x00000000
        /*0060*/ 	.short	0x0001
        /*0062*/ 	.short	0x0008
        /*0064*/ 	.byte	0x00, 0xf0, 0x21, 0x00


	//----- nvinfo : EIATTR_KPARAM_INFO
	.align		4
.L_149:
        /*0068*/ 	.byte	0x04, 0x17
        /*006a*/ 	.short	(.L_151 - .L_150)
.L_150:
        /*006c*/ 	.word	0x00000000
        /*0070*/ 	.short	0x0000
        /*0072*/ 	.short	0x0000
        /*0074*/ 	.byte	0x00, 0xf5, 0x21, 0x00


	//----- nvinfo : EIATTR_SPARSE_MMA_MASK
	.align		4
.L_151:
        /*0078*/ 	.byte	0x03, 0x50
        /*007a*/ 	.short	0x0000


	//----- nvinfo : EIATTR_MAXREG_COUNT
	.align		4
        /*007c*/ 	.byte	0x03, 0x1b
        /*007e*/ 	.short	0x00ff


	//----- nvinfo : EIATTR_MERCURY_ISA_VERSION
	.align		4
        /*0080*/ 	.byte	0x03, 0x5f
        /*0082*/ 	.short	0x0101


	//----- nvinfo : EIATTR_VRC_CTA_INIT_COUNT
	.align		4
        /*0084*/ 	.byte	0x02, 0x4a
	.zero		1
	.zero		1


	//----- nvinfo : EIATTR_EXIT_INSTR_OFFSETS
	.align		4
        /*0088*/ 	.byte	0x04, 0x1c
        /*008a*/ 	.short	(.L_153 - .L_152)


	//   ....[0]....
.L_152:
        /*008c*/ 	.word	0x00000670


	//----- nvinfo : EIATTR_CBANK_PARAM_SIZE
	.align		4
.L_153:
        /*0090*/ 	.byte	0x03, 0x19
        /*0092*/ 	.short	0x0030


	//----- nvinfo : EIATTR_PARAM_CBANK
	.align		4
        /*0094*/ 	.byte	0x04, 0x0a
        /*0096*/ 	.short	(.L_155 - .L_154)
	.align		4
.L_154:
        /*0098*/ 	.word	index@(.nv.constant0._Z19computePressureImplP8ParticlemmPfS1_ff)
        /*009c*/ 	.short	0x0380
        /*009e*/ 	.short	0x0030


	//----- nvinfo : EIATTR_SW_WAR
	.align		4
.L_155:
        /*00a0*/ 	.byte	0x04, 0x36
        /*00a2*/ 	.short	(.L_157 - .L_156)
.L_156:
        /*00a4*/ 	.word	0x00000008
.L_157:


//--------------------- .nv.info._Z14applyVorticityP8ParticleS0_Pfmmff --------------------------
	.section	.nv.info._Z14applyVorticityP8ParticleS0_Pfmmff,"",@"SHT_CUDA_INFO"
	.sectionflags	@""
	.align	4


	//----- nvinfo : EIATTR_CUDA_API_VERSION
	.align		4
        /*0000*/ 	.byte	0x04, 0x37
        /*0002*/ 	.short	(.L_159 - .L_158)
.L_158:
        /*0004*/ 	.word	0x00000082


	//----- nvinfo : EIATTR_KPARAM_INFO
	.align		4
.L_159:
        /*0008*/ 	.byte	0x04, 0x17
        /*000a*/ 	.short	(.L_161 - .L_160)
.L_160:
        /*000c*/ 	.word	0x00000000
        /*0010*/ 	.short	0x0006
        /*0012*/ 	.short	0x002c
        /*0014*/ 	.byte	0x00, 0xf0, 0x11, 0x00


	//----- nvinfo : EIATTR_KPARAM_INFO
	.align		4
.L_161:
        /*0018*/ 	.byte	0x04, 0x17
        /*001a*/ 	.short	(.L_163 - .L_162)
.L_162:
        /*001c*/ 	.word	0x00000000
        /*0020*/ 	.short	0x0005
        /*0022*/ 	.short	0x0028
        /*0024*/ 	.byte	0x00, 0xf0, 0x11, 0x00


	//----- nvinfo : EIATTR_KPARAM_INFO
	.align		4
.L_163:
        /*0028*/ 	.byte	0x04, 0x17
        /*002a*/ 	.short	(.L_165 - .L_164)
.L_164:
        /*002c*/ 	.word	0x00000000
        /*0030*/ 	.short	0x0004
        /*0032*/ 	.short	0x0020
        /*0034*/ 	.byte	0x00, 0xf0, 0x21, 0x00


	//----- nvinfo : EIATTR_KPARAM_INFO
	.align		4
.L_165:
        /*0038*/ 	.byte	0x04, 0x17
        /*003a*/ 	.short	(.L_167 - .L_166)
.L_166:
        /*003c*/ 	.word	0x00000000
        /*0040*/ 	.short	0x0003
        /*0042*/ 	.short	0x0018
        /*0044*/ 	.byte	0x00, 0xf0, 0x21, 0x00


	//----- nvinfo : EIATTR_KPARAM_INFO
	.align		4
.L_167:
        /*0048*/ 	.byte	0x04, 0x17
        /*004a*/ 	.short	(.L_169 - .L_168)
.L_168:
        /*004c*/ 	.word	0x00000000
        /*0050*/ 	.short	0x0002
        /*0052*/ 	.short	0x0010
        /*0054*/ 	.byte	0x00, 0xf5, 0x21, 0x00


	//----- nvinfo : EIATTR_KPARAM_INFO
	.align		4
.L_169:
        /*0058*/ 	.byte	0x04, 0x17
        /*005a*/ 	.short	(.L_171 - .L_170)
.L_170:
        /*005c*/ 	.word	0x00000000
        /*0060*/ 	.short	0x0001
        /*0062*/ 	.short	0x0008
        /*0064*/ 	.byte	0x00, 0xf5, 0x21, 0x00


	//----- nvinfo : EIATTR_KPARAM_INFO
	.align		4
.L_171:
        /*0068*/ 	.byte	0x04, 0x17
        /*006a*/ 	.short	(.L_173 - .L_172)
.L_172:
        /*006c*/ 	.word	0x00000000
        /*0070*/ 	.short	0x0000
        /*0072*/ 	.short	0x0000
        /*0074*/ 	.byte	0x00, 0xf5, 0x21, 0x00


	//----- nvinfo : EIATTR_SPARSE_MMA_MASK
	.align		4
.L_173:
        /*0078*/ 	.byte	0x03, 0x50
        /*007a*/ 	.short	0x0000


	//----- nvinfo : EIATTR_MAXREG_COUNT
	.align		4
        /*007c*/ 	.byte	0x03, 0x1b
        /*007e*/ 	.short	0x00ff


	//----- nvinfo : EIATTR_MERCURY_ISA_VERSION
	.align		4
        /*0080*/ 	.byte	0x03, 0x5f
        /*0082*/ 	.short	0x0101


	//----- nvinfo : EIATTR_VRC_CTA_INIT_COUNT
	.align		4
        /*0084*/ 	.byte	0x02, 0x4a
	.zero		1
	.zero		1


	//----- nvinfo : EIATTR_EXIT_INSTR_OFFSETS
	.align		4
        /*0088*/ 	.byte	0x04, 0x1c
        /*008a*/ 	.short	(.L_175 - .L_174)


	//   ....[0]....
.L_174:
        /*008c*/ 	.word	0x000007a0


	//----- nvinfo : EIATTR_CRS_STACK_SIZE
	.align		4
.L_175:
        /*0090*/ 	.byte	0x04, 0x1e
        /*0092*/ 	.short	(.L_177 - .L_176)
.L_176:
        /*0094*/ 	.word	0x00000000


	//----- nvinfo : EIATTR_CBANK_PARAM_SIZE
	.align		4
.L_177:
        /*0098*/ 	.byte	0x03, 0x19
        /*009a*/ 	.short	0x0030


	//----- nvinfo : EIATTR_PARAM_CBANK
	.align		4
        /*009c*/ 	.byte	0x04, 0x0a
        /*009e*/ 	.short	(.L_179 - .L_178)
	.align		4
.L_178:
        /*00a0*/ 	.word	index@(.nv.constant0._Z14applyVorticityP8ParticleS0_Pfmmff)
        /*00a4*/ 	.short	0x0380
        /*00a6*/ 	.short	0x0030


	//----- nvinfo : EIATTR_SW_WAR
	.align		4
.L_179:
        /*00a8*/ 	.byte	0x04, 0x36
        /*00aa*/ 	.short	(.L_181 - .L_180)
.L_180:
        /*00ac*/ 	.word	0x00000008
.L_181:


//--------------------- .nv.info._Z16computeVorticityPfP8Particlemm --------------------------
	.section	.nv.info._Z16computeVorticityPfP8Particlemm,"",@"SHT_CUDA_INFO"
	.sectionflags	@""
	.align	4


	//----- nvinfo : EIATTR_CUDA_API_VERSION
	.align		4
        /*0000*/ 	.byte	0x04, 0x37
        /*0002*/ 	.short	(.L_183 - .L_182)
.L_182:
        /*0004*/ 	.word	0x00000082


	//----- nvinfo : EIATTR_KPARAM_INFO
	.align		4
.L_183:
        /*0008*/ 	.byte	0x04, 0x17
        /*000a*/ 	.short	(.L_185 - .L_184)
.L_184:
        /*000c*/ 	.word	0x00000000
        /*0010*/ 	.short	0x0003
        /*0012*/ 	.short	0x0018
        /*0014*/ 	.byte	0x00, 0xf0, 0x21, 0x00


	//----- nvinfo : EIATTR_KPARAM_INFO
	.align		4
.L_185:
        /*0018*/ 	.byte	0x04, 0x17
        /*001a*/ 	.short	(.L_187 - .L_186)
.L_186:
        /*001c*/ 	.word	0x00000000
        /*0020*/ 	.short	0x0002
        /*0022*/ 	.short	0x0010
        /*0024*/ 	.byte	0x00, 0xf0, 0x21, 0x00


	//----- nvinfo : EIATTR_KPARAM_INFO
	.align		4
.L_187:
        /*0028*/ 	.byte	0x04, 0x17
        /*002a*/ 	.short	(.L_189 - .L_188)
.L_188:
        /*002c*/ 	.word	0x00000000
        /*0030*/ 	.short	0x0001
        /*0032*/ 	.short	0x0008
        /*0034*/ 	.byte	0x00, 0xf5, 0x21, 0x00


	//----- nvinfo : EIATTR_KPARAM_INFO
	.align		4
.L_189:
        /*0038*/ 	.byte	0x04, 0x17
        /*003a*/ 	.short	(.L_191 - .L_190)
.L_190:
        /*003c*/ 	.word	0x00000000
        /*0040*/ 	.short	0x0000
        /*0042*/ 	.short	0x0000
        /*0044*/ 	.byte	0x00, 0xf5, 0x21, 0x00


	//----- nvinfo : EIATTR_SPARSE_MMA_MASK
	.align		4
.L_191:
        /*0048*/ 	.byte	0x03, 0x50
        /*004a*/ 	.short	0x0000


	//----- nvinfo : EIATTR_MAXREG_COUNT
	.align		4
        /*004c*/ 	.byte	0x03, 0x1b
        /*004e*/ 	.short	0x00ff


	//----- nvinfo : EIATTR_MERCURY_ISA_VERSION
	.align		4
        /*0050*/ 	.byte	0x03, 0x5f
        /*0052*/ 	.short	0x0101


	//----- nvinfo : EIATTR_VRC_CTA_INIT_COUNT
	.align		4
        /*0054*/ 	.byte	0x02, 0x4a
	.zero		1
	.zero		1


	//----- nvinfo : EIATTR_EXIT_INSTR_OFFSETS
	.align		4
        /*0058*/ 	.byte	0x04, 0x1c
        /*005a*/ 	.short	(.L_193 - .L_192)


	//   ....[0]....
.L_192:
        /*005c*/ 	.word	0x00000490


	//----- nvinfo : EIATTR_CBANK_PARAM_SIZE
	.align		4
.L_193:
        /*0060*/ 	.byte	0x03, 0x19
        /*0062*/ 	.short	0x0020


	//----- nvinfo : EIATTR_PARAM_CBANK
	.align		4
        /*0064*/ 	.byte	0x04, 0x0a
        /*0066*/ 	.short	(.L_195 - .L_194)
	.align		4
.L_194:
        /*0068*/ 	.word	index@(.nv.constant0._Z16computeVorticityPfP8Particlemm)
        /*006c*/ 	.short	0x0380
        /*006e*/ 	.short	0x0020


	//----- nvinfo : EIATTR_SW_WAR
	.align		4
.L_195:
        /*0070*/ 	.byte	0x04, 0x36
        /*0072*/ 	.short	(.L_197 - .L_196)
.L_196:
        /*0074*/ 	.word	0x00000008
.L_197:


//--------------------- .nv.info._Z10applyForceP8Particlemm5Color7Vector2S2_if --------------------------
	.section	.nv.info._Z10applyForceP8Particlemm5Color7Vector2S2_if,"",@"SHT_CUDA_INFO"
	.sectionflags	@""
	.align	4


	//----- nvinfo : EIATTR_CUDA_API_VERSION
	.align		4
        /*0000*/ 	.byte	0x04, 0x37
        /*0002*/ 	.short	(.L_199 - .L_198)
.L_198:
        /*0004*/ 	.word	0x00000082


	//----- nvinfo : EIATTR_KPARAM_INFO
	.align		4
.L_199:
        /*0008*/ 	.byte	0x04, 0x17
        /*000a*/ 	.short	(.L_201 - .L_200)
.L_200:
        /*000c*/ 	.word	0x00000000
        /*0010*/ 	.short	0x0007
        /*0012*/ 	.short	0x0038
        /*0014*/ 	.byte	0x00, 0xf0, 0x11, 0x00


	//----- nvinfo : EIATTR_KPARAM_INFO
	.align		4
.L_201:
        /*0018*/ 	.byte	0x04, 0x17
        /*001a*/ 	.short	(.L_203 - .L_202)
.L_202:
        /*001c*/ 	.word	0x00000000
        /*0020*/ 	.short	0x0006
        /*0022*/ 	.short	0x0034
        /*0024*/ 	.byte	0x00, 0xf0, 0x11, 0x00


	//----- nvinfo : EIATTR_KPARAM_INFO
	.align		4
.L_203:
        /*0028*/ 	.byte	0x04, 0x17
        /*002a*/ 	.short	(.L_205 - .L_204)
.L_204:
        /*002c*/ 	.word	0x00000000
        /*0030*/ 	.short	0x0005
        /*0032*/ 	.short	0x002c
        /*0034*/ 	.byte	0x00, 0xf0, 0x21, 0x00


	//----- nvinfo : EIATTR_KPARAM_INFO
	.align		4
.L_205:
        /*0038*/ 	.byte	0x04, 0x17
        /*003a*/ 	.short	(.L_207 - .L_206)
.L_206:
        /*003c*/ 	.word	0x00000000
        /*0040*/ 	.short	0x0004
        /*0042*/ 	.short	0x0024
        /*0044*/ 	.byte	0x00, 0xf0, 0x21, 0x00


	//----- nvinfo : EIATTR_KPARAM_INFO
	.align		4
.L_207:
        /*0048*/ 	.byte	0x04, 0x17
        /*004a*/ 	.short	(.L_209 - .L_208)
.L_208:
        /*004c*/ 	.word	0x00000000
        /*0050*/ 	.short	0x0003
        /*0052*/ 	.short	0x0018
        /*0054*/ 	.byte	0x00, 0xf0, 0x31, 0x00


	//----- nvinfo : EIATTR_KPARAM_INFO
	.align		4
.L_209:
        /*0058*/ 	.byte	0x04, 0x17
        /*005a*/ 	.short	(.L_211 - .L_210)
.L_210:
        /*005c*/ 	.word	0x00000000
        /*0060*/ 	.short	0x0002
        /*0062*/ 	.short	0x0010
        /*0064*/ 	.byte	0x00, 0xf0, 0x21, 0x00


	//----- nvinfo : EIATTR_KPARAM_INFO
	.align		4
.L_211:
        /*0068*/ 	.byte	0x04, 0x17
        /*006a*/ 	.short	(.L_213 - .L_212)
.L_212:
        /*006c*/ 	.word	0x00000000
        /*0070*/ 	.short	0x0001
        /*0072*/ 	.short	0x0008
        /*0074*/ 	.byte	0x00, 0xf0, 0x21, 0x00


	//----- nvinfo : EIATTR_KPARAM_INFO
	.align		4
.L_213:
        /*0078*/ 	.byte	0x04, 0x17
        /*007a*/ 	.short	(.L_215 - .L_214)
.L_214:
        /*007c*/ 	.word	0x00000000
        /*0080*/ 	.short	0x0000
        /*0082*/ 	.short	0x0000
        /*0084*/ 	.byte	0x00, 0xf5, 0x21, 0x00


	//----- nvinfo : EIATTR_SPARSE_MMA_MASK
	.align		4
.L_215:
        /*0088*/ 	.byte	0x03, 0x50
        /*008a*/ 	.short	0x0000


	//----- nvinfo : EIATTR_MAXREG_COUNT
	.align		4
        /*008c*/ 	.byte	0x03, 0x1b
        /*008e*/ 	.short	0x00ff


	//----- nvinfo : EIATTR_MERCURY_ISA_VERSION
	.align		4
        /*0090*/ 	.byte	0x03, 0x5f
        /*0092*/ 	.short	0x0101


	//----- nvinfo : EIATTR_VRC_CTA_INIT_COUNT
	.align		4
        /*0094*/ 	.byte	0x02, 0x4a
	.zero		1
	.zero		1


	//----- nvinfo : EIATTR_EXIT_INSTR_OFFSETS
	.align		4
        /*0098*/ 	.byte	0x04, 0x1c
        /*009a*/ 	.short	(.L_217 - .L_216)


	//   ....[0]....
.L_216:
        /*009c*/ 	.word	0x000004b0


	//----- nvinfo : EIATTR_CRS_STACK_SIZE
	.align		4
.L_217:
        /*00a0*/ 	.byte	0x04, 0x1e
        /*00a2*/ 	.short	(.L_219 - .L_218)
.L_218:
        /*00a4*/ 	.word	0x00000000


	//----- nvinfo : EIATTR_CBANK_PARAM_SIZE
	.align		4
.L_219:
        /*00a8*/ 	.byte	0x03, 0x19
        /*00aa*/ 	.short	0x003c


	//----- nvinfo : EIATTR_PARAM_CBANK
	.align		4
        /*00ac*/ 	.byte	0x04, 0x0a
        /*00ae*/ 	.short	(.L_221 - .L_220)
	.align		4
.L_220:
        /*00b0*/ 	.word	index@(.nv.constant0._Z10applyForceP8Particlemm5Color7Vector2S2_if)
        /*00b4*/ 	.short	0x0380
        /*00b6*/ 	.short	0x003c


	//----- nvinfo : EIATTR_SW_WAR
	.align		4
.L_221:
        /*00b8*/ 	.byte	0x04, 0x36
        /*00ba*/ 	.short	(.L_223 - .L_222)
.L_222:
        /*00bc*/ 	.word	0x00000008
.L_223:


//--------------------- .nv.info._Z7diffuseP8ParticleS0_mmff --------------------------
	.section	.nv.info._Z7diffuseP8ParticleS0_mmff,"",@"SHT_CUDA_INFO"
	.sectionflags	@""
	.align	4


	//----- nvinfo : EIATTR_CUDA_API_VERSION
	.align		4
        /*0000*/ 	.byte	0x04, 0x37
        /*0002*/ 	.short	(.L_225 - .L_224)
.L_224:
        /*0004*/ 	.word	0x00000082


	//----- nvinfo : EIATTR_KPARAM_INFO
	.align		4
.L_225:
        /*0008*/ 	.byte	0x04, 0x17
        /*000a*/ 	.short	(.L_227 - .L_226)
.L_226:
        /*000c*/ 	.word	0x00000000
        /*0010*/ 	.short	0x0005
        /*0012*/ 	.short	0x0024
        /*0014*/ 	.byte	0x00, 0xf0, 0x11, 0x00


	//----- nvinfo : EIATTR_KPARAM_INFO
	.align		4
.L_227:
        /*0018*/ 	.byte	0x04, 0x17
        /*001a*/ 	.short	(.L_229 - .L_228)
.L_228:
        /*001c*/ 	.word	0x00000000
        /*0020*/ 	.short	0x0004
        /*0022*/ 	.short	0x0020
        /*0024*/ 	.byte	0x00, 0xf0, 0x11, 0x00


	//----- nvinfo : EIATTR_KPARAM_INFO
	.align		4
.L_229:
        /*0028*/ 	.byte	0x04, 0x17
        /*002a*/ 	.short	(.L_231 - .L_230)
.L_230:
        /*002c*/ 	.word	0x00000000
        /*0030*/ 	.short	0x0003
        /*0032*/ 	.short	0x0018
        /*0034*/ 	.byte	0x00, 0xf0, 0x21, 0x00


	//----- nvinfo : EIATTR_KPARAM_INFO
	.align		4
.L_231:
        /*0038*/ 	.byte	0x04, 0x17
        /*003a*/ 	.short	(.L_233 - .L_232)
.L_232:
        /*003c*/ 	.word	0x00000000
        /*0040*/ 	.short	0x0002
        /*0042*/ 	.short	0x0010
        /*0044*/ 	.byte	0x00, 0xf0, 0x21, 0x00


	//----- nvinfo : EIATTR_KPARAM_INFO
	.align		4
.L_233:
        /*0048*/ 	.byte	0x04, 0x17
        /*004a*/ 	.short	(.L_235 - .L_234)
.L_234:
        /*004c*/ 	.word	0x00000000
        /*0050*/ 	.short	0x0001
        /*0052*/ 	.short	0x0008
        /*0054*/ 	.byte	0x00, 0xf5, 0x21, 0x00


	//----- nvinfo : EIATTR_KPARAM_INFO
	.align		4
.L_235:
        /*0058*/ 	.byte	0x04, 0x17
        /*005a*/ 	.short	(.L_237 - .L_236)
.L_236:
        /*005c*/ 	.word	0x00000000
        /*0060*/ 	.short	0x0000
        /*0062*/ 	.short	0x0000
        /*0064*/ 	.byte	0x00, 0xf5, 0x21, 0x00


	//----- nvinfo : EIATTR_SPARSE_MMA_MASK
	.align		4
.L_237:
        /*0068*/ 	.byte	0x03, 0x50
        /*006a*/ 	.short	0x0000


	//----- nvinfo : EIATTR_MAXREG_COUNT
	.align		4
        /*006c*/ 	.byte	0x03, 0x1b
        /*006e*/ 	.short	0x00ff


	//----- nvinfo : EIATTR_MERCURY_ISA_VERSION
	.align		4
        /*0070*/ 	.byte	0x03, 0x5f
        /*0072*/ 	.short	0x0101


	//----- nvinfo : EIATTR_VRC_CTA_INIT_COUNT
	.align		4
        /*0074*/ 	.byte	0x02, 0x4a
	.zero		1
	.zero		1


	//----- nvinfo : EIATTR_EXIT_INSTR_OFFSETS
	.align		4
        /*0078*/ 	.byte	0x04, 0x1c
        /*007a*/ 	.short	(.L_239 - .L_238)


	//   ....[0]....
.L_238:
        /*007c*/ 	.word	0x00000970


	//----- nvinfo : EIATTR_CRS_STACK_SIZE
	.align		4
.L_239:
        /*0080*/ 	.byte	0x04, 0x1e
        /*0082*/ 	.short	(.L_241 - .L_240)
.L_240:
        /*0084*/ 	.word	0x00000000


	//----- nvinfo : EIATTR_CBANK_PARAM_SIZE
	.align		4
.L_241:
        /*0088*/ 	.byte	0x03, 0x19
        /*008a*/ 	.short	0x0028


	//----- nvinfo : EIATTR_PARAM_CBANK
	.align		4
        /*008c*/ 	.byte	0x04, 0x0a
        /*008e*/ 	.short	(.L_243 - .L_242)
	.align		4
.L_242:
        /*0090*/ 	.word	index@(.nv.constant0._Z7diffuseP8ParticleS0_mmff)
        /*0094*/ 	.short	0x0380
        /*0096*/ 	.short	0x0028


	//----- nvinfo : EIATTR_SW_WAR
	.align		4
.L_243:
        /*0098*/ 	.byte	0x04, 0x36
        /*009a*/ 	.short	(.L_245 - .L_244)
.L_244:
        /*009c*/ 	.word	0x00000008
.L_245:


//--------------------- .nv.info._Z12computeColorP8ParticleS0_mmff --------------------------
	.section	.nv.info._Z12computeColorP8ParticleS0_mmff,"",@"SHT_CUDA_INFO"
	.sectionflags	@""
	.align	4


	//----- nvinfo : EIATTR_CUDA_API_VERSION
	.align		4
        /*0000*/ 	.byte	0x04, 0x37
        /*0002*/ 	.short	(.L_247 - .L_246)
.L_246:
        /*0004*/ 	.word	0x00000082


	//----- nvinfo : EIATTR_KPARAM_INFO
	.align		4
.L_247:
        /*0008*/ 	.byte	0x04, 0x17
        /*000a*/ 	.short	(.L_249 - .L_248)
.L_248:
        /*000c*/ 	.word	0x00000000
        /*0010*/ 	.short	0x0005
        /*0012*/ 	.short	0x0024
        /*0014*/ 	.byte	0x00, 0xf0, 0x11, 0x00


	//----- nvinfo : EIATTR_KPARAM_INFO
	.align		4
.L_249:
        /*0018*/ 	.byte	0x04, 0x17
        /*001a*/ 	.short	(.L_251 - .L_250)
.L_250:
        /*001c*/ 	.word	0x00000000
        /*0020*/ 	.short	0x0004
        /*0022*/ 	.short	0x0020
        /*0024*/ 	.byte	0x00, 0xf0, 0x11, 0x00


	//----- nvinfo : EIATTR_KPARAM_INFO
	.align		4
.L_251:
        /*0028*/ 	.byte	0x04, 0x17
        /*002a*/ 	.short	(.L_253 - .L_252)
.L_252:
        /*002c*/ 	.word	0x00000000
        /*0030*/ 	.short	0x0003
        /*0032*/ 	.short	0x0018
        /*0034*/ 	.byte	0x00, 0xf0, 0x21, 0x00


	//----- nvinfo : EIATTR_KPARAM_INFO
	.align		4
.L_253:
        /*0038*/ 	.byte	0x04, 0x17
        /*003a*/ 	.short	(.L_255 - .L_254)
.L_254:
        /*003c*/ 	.word	0x00000000
        /*0040*/ 	.short	0x0002
        /*0042*/ 	.short	0x0010
        /*0044*/ 	.byte	0x00, 0xf0, 0x21, 0x00


	//----- nvinfo : EIATTR_KPARAM_INFO
	.align		4
.L_255:
        /*0048*/ 	.byte	0x04, 0x17
        /*004a*/ 	.short	(.L_257 - .L_256)
.L_256:
        /*004c*/ 	.word	0x00000000
        /*0050*/ 	.short	0x0001
        /*0052*/ 	.short	0x0008
        /*0054*/ 	.byte	0x00, 0xf5, 0x21, 0x00


	//----- nvinfo : EIATTR_KPARAM_INFO
	.align		4
.L_257:
        /*0058*/ 	.byte	0x04, 0x17
        /*005a*/ 	.short	(.L_259 - .L_258)
.L_258:
        /*005c*/ 	.word	0x00000000
        /*0060*/ 	.short	0x0000
        /*0062*/ 	.short	0x0000
        /*0064*/ 	.byte	0x00, 0xf5, 0x21, 0x00


	//----- nvinfo : EIATTR_SPARSE_MMA_MASK
	.align		4
.L_259:
        /*0068*/ 	.byte	0x03, 0x50
        /*006a*/ 	.short	0x0000


	//----- nvinfo : EIATTR_MAXREG_COUNT
	.align		4
        /*006c*/ 	.byte	0x03, 0x1b
        /*006e*/ 	.short	0x00ff


	//----- nvinfo : EIATTR_MERCURY_ISA_VERSION
	.align		4
        /*0070*/ 	.byte	0x03, 0x5f
        /*0072*/ 	.short	0x0101


	//----- nvinfo : EIATTR_VRC_CTA_INIT_COUNT
	.align		4
        /*0074*/ 	.byte	0x02, 0x4a
	.zero		1
	.zero		1


	//----- nvinfo : EIATTR_EXIT_INSTR_OFFSETS
	.align		4
        /*0078*/ 	.byte	0x04, 0x1c
        /*007a*/ 	.short	(.L_261 - .L_260)


	//   ....[0]....
.L_260:
        /*007c*/ 	.word	0x00000930


	//----- nvinfo : EIATTR_CRS_STACK_SIZE
	.align		4
.L_261:
        /*0080*/ 	.byte	0x04, 0x1e
        /*0082*/ 	.short	(.L_263 - .L_262)
.L_262:
        /*0084*/ 	.word	0x00000000


	//----- nvinfo : EIATTR_CBANK_PARAM_SIZE
	.align		4
.L_263:
        /*0088*/ 	.byte	0x03, 0x19
        /*008a*/ 	.short	0x0028


	//----- nvinfo : EIATTR_PARAM_CBANK
	.align		4
        /*008c*/ 	.byte	0x04, 0x0a
        /*008e*/ 	.short	(.L_265 - .L_264)
	.align		4
.L_264:
        /*0090*/ 	.word	index@(.nv.constant0._Z12computeColorP8ParticleS0_mmff)
        /*0094*/ 	.short	0x0380
        /*0096*/ 	.short	0x0028


	//----- nvinfo : EIATTR_SW_WAR
	.align		4
.L_265:
        /*0098*/ 	.byte	0x04, 0x36
        /*009a*/ 	.short	(.L_267 - .L_266)
.L_266:
        /*009c*/ 	.word	0x00000008
.L_267:


//--------------------- .nv.info._Z6advectP8ParticleS0_mmff --------------------------
	.section	.nv.info._Z6advectP8ParticleS0_mmff,"",@"SHT_CUDA_INFO"
	.sectionflags	@""
	.align	4


	//----- nvinfo : EIATTR_CUDA_API_VERSION
	.align		4
        /*0000*/ 	.byte	0x04, 0x37
        /*0002*/ 	.short	(.L_269 - .L_268)
.L_268:
        /*0004*/ 	.word	0x00000082


	//----- nvinfo : EIATTR_KPARAM_INFO
	.align		4
.L_269:
        /*0008*/ 	.byte	0x04, 0x17
        /*000a*/ 	.short	(.L_271 - .L_270)
.L_270:
        /*000c*/ 	.word	0x00000000
        /*0010*/ 	.short	0x0005
        /*0012*/ 	.short	0x0024
        /*0014*/ 	.byte	0x00, 0xf0, 0x11, 0x00


	//----- nvinfo : EIATTR_KPARAM_INFO
	.align		4
.L_271:
        /*0018*/ 	.byte	0x04, 0x17
        /*001a*/ 	.short	(.L_273 - .L_272)
.L_272:
        /*001c*/ 	.word	0x00000000
        /*0020*/ 	.short	0x0004
        /*0022*/ 	.short	0x0020
        /*0024*/ 	.byte	0x00, 0xf0, 0x11, 0x00


	//----- nvinfo : EIATTR_KPARAM_INFO
	.align		4
.L_273:
        /*0028*/ 	.byte	0x04, 0x17
        /*002a*/ 	.short	(.L_275 - .L_274)
.L_274:
        /*002c*/ 	.word	0x00000000
        /*0030*/ 	.short	0x0003
        /*0032*/ 	.short	0x0018
        /*0034*/ 	.byte	0x00, 0xf0, 0x21, 0x00


	//----- nvinfo : EIATTR_KPARAM_INFO
	.align		4
.L_275:
        /*0038*/ 	.byte	0x04, 0x17
        /*003a*/ 	.short	(.L_277 - .L_276)
.L_276:
        /*003c*/ 	.word	0x00000000
        /*0040*/ 	.short	0x0002
        /*0042*/ 	.short	0x0010
        /*0044*/ 	.byte	0x00, 0xf0, 0x21, 0x00


	//----- nvinfo : EIATTR_KPARAM_INFO
	.align		4
.L_277:
        /*0048*/ 	.byte	0x04, 0x17
        /*004a*/ 	.short	(.L_279 - .L_278)
.L_278:
        /*004c*/ 	.word	0x00000000
        /*0050*/ 	.short	0x0001
        /*0052*/ 	.short	0x0008
        /*0054*/ 	.byte	0x00, 0xf5, 0x21, 0x00


	//----- nvinfo : EIATTR_KPARAM_INFO
	.align		4
.L_279:
        /*0058*/ 	.byte	0x04, 0x17
        /*005a*/ 	.short	(.L_281 - .L_280)
.L_280:
        /*005c*/ 	.word	0x00000000
        /*0060*/ 	.short	0x0000
        /*0062*/ 	.short	0x0000
        /*0064*/ 	.byte	0x00, 0xf5, 0x21, 0x00


	//----- nvinfo : EIATTR_SPARSE_MMA_MASK
	.align		4
.L_281:
        /*0068*/ 	.byte	0x03, 0x50
        /*006a*/ 	.short	0x0000


	//----- nvinfo : EIATTR_MAXREG_COUNT
	.align		4
        /*006c*/ 	.byte	0x03, 0x1b
        /*006e*/ 	.short	0x00ff


	//----- nvinfo : EIATTR_MERCURY_ISA_VERSION
	.align		4
        /*0070*/ 	.byte	0x03, 0x5f
        /*0072*/ 	.short	0x0101


	//----- nvinfo : EIATTR_VRC_CTA_INIT_COUNT
	.align		4
        /*0074*/ 	.byte	0x02, 0x4a
	.zero		1
	.zero		1


	//----- nvinfo : EIATTR_EXIT_INSTR_OFFSETS
	.align		4
        /*0078*/ 	.byte	0x04, 0x1c
        /*007a*/ 	.short	(.L_283 - .L_282)


	//   ....[0]....
.L_282:
        /*007c*/ 	.word	0x00000ce0


	//----- nvinfo : EIATTR_CRS_STACK_SIZE
	.align		4
.L_283:
        /*0080*/ 	.byte	0x04, 0x1e
        /*0082*/ 	.short	(.L_285 - .L_284)
.L_284:
        /*0084*/ 	.word	0x00000000


	//----- nvinfo : EIATTR_CBANK_PARAM_SIZE
	.align		4
.L_285:
        /*0088*/ 	.byte	0x03, 0x19
        /*008a*/ 	.short	0x0028


	//----- nvinfo : EIATTR_PARAM_CBANK
	.align		4
        /*008c*/ 	.byte	0x04, 0x0a
        /*008e*/ 	.short	(.L_287 - .L_286)
	.align		4
.L_286:
        /*0090*/ 	.word	index@(.nv.constant0._Z6advectP8ParticleS0_mmff)
        /*0094*/ 	.short	0x0380
        /*0096*/ 	.short	0x0028


	//----- nvinfo : EIATTR_SW_WAR
	.align		4
.L_287:
        /*0098*/ 	.byte	0x04, 0x36
        /*009a*/ 	.short	(.L_289 - .L_288)
.L_288:
        /*009c*/ 	.word	0x00000008
.L_289:


//--------------------- .nv.callgraph             --------------------------
	.section	.nv.callgraph,"",@"SHT_CUDA_CALLGRAPH"
	.align	4
	.sectionentsize	8
	.align		4
        /*0000*/ 	.word	0x00000000
	.align		4
        /*0004*/ 	.word	0xffffffff
	.align		4
        /*0008*/ 	.word	0x00000000
	.align		4
        /*000c*/ 	.word	0xfffffffe
	.align		4
        /*0010*/ 	.word	0x00000000
	.align		4
        /*0014*/ 	.word	0xfffffffd
	.align		4
        /*0018*/ 	.word	0x00000000
	.align		4
        /*001c*/ 	.word	0xfffffffc


//--------------------- .text._Z5paintPhP8Particlemm --------------------------
	.section	.text._Z5paintPhP8Particlemm,"ax",@progbits
	.align	128
        .global         _Z5paintPhP8Particlemm
        .type           _Z5paintPhP8Particlemm,@function
        .size           _Z5paintPhP8Particlemm,(.L_x_109 - _Z5paintPhP8Particlemm)
        .other          _Z5paintPhP8Particlemm,@"STO_CUDA_ENTRY STV_DEFAULT"
_Z5paintPhP8Particlemm:
.text._Z5paintPhP8Particlemm:
[----:B------:R-:W-:Y:S01]  /*0000*/  LDC R1, c[0x0][0x37c] ;  /* 0x0000df00ff017b82 */ /* 0x000fe20000000800 */
[----:B------:R-:W0:Y:S07]  /*0010*/  S2R R3, SR_TID.X ;  /* 0x0000000000037919 */ /* 0x000e2e0000002100 */
[----:B------:R-:W0:Y:S01]  /*0020*/  S2UR UR4, SR_CTAID.X ;  /* 0x00000000000479c3 */ /* 0x000e220000002500 */
[----:B------:R-:W1:Y:S01]  /*0030*/  LDCU.64 UR6, c[0x0][0x390] ;  /* 0x00007200ff0677ac */ /* 0x000e620008000a00 */
[----:B------:R-:W2:Y:S06]  /*0040*/  S2R R0, SR_TID.Y ;  /* 0x0000000000007919 */ /* 0x000eac0000002200 */
[----:B------:R-:W0:Y:S08]  /*0050*/  LDC R2, c[0x0][0x360] ;  /* 0x0000d800ff027b82 */ /* 0x000e300000000800 */
[----:B------:R-:W2:Y:S08]  /*0060*/  S2UR UR5, SR_CTAID.Y ;  /* 0x00000000000579c3 */ /* 0x000eb00000002600 */
[----:B------:R-:W2:Y:S08]  /*0070*/  LDC R7, c[0x0][0x364] ;  /* 0x0000d900ff077b82 */ /* 0x000eb00000000800 */
[----:B------:R-:W3:Y:S01]  /*0080*/  LDC.64 R4, c[0x0][0x388] ;  /* 0x0000e200ff047b82 */ /* 0x000ee20000000a00 */
[----:B0-----:R-:W-:-:S05]  /*0090*/  IMAD R2, R2, UR4, R3 ;  /* 0x0000000402027c24 */ /* 0x001fca000f8e0203 */
[----:B------:R-:W-:Y:S01]  /*00a0*/  SHF.R.S32.HI R3, RZ, 0x1f, R2 ;  /* 0x0000001fff037819 */ /* 0x000fe20000011402 */
[----:B--2---:R-:W-:Y:S01]  /*00b0*/  IMAD R7, R7, UR5, R0 ;  /* 0x0000000507077c24 */ /* 0x004fe2000f8e0200 */
[----:B------:R-:W0:Y:S03]  /*00c0*/  LDCU.64 UR4, c[0x0][0x358] ;  /* 0x00006b00ff0477ac */ /* 0x000e260008000a00 */
[----:B-1----:R-:W-:-:S04]  /*00d0*/  IMAD.WIDE.U32 R2, R7, UR6, R2 ;  /* 0x0000000607027c25 */ /* 0x002fc8000f8e0002 */
[----:B------:R-:W-:Y:S01]  /*00e0*/  IMAD R11, R7, UR7, R3 ;  /* 0x00000007070b7c24 */ /* 0x000fe2000f8e0203 */
[----:B------:R-:W1:Y:S01]  /*00f0*/  LDCU.64 UR6, c[0x0][0x380] ;  /* 0x00007000ff0677ac */ /* 0x000e620008000a00 */
[----:B---3--:R-:W-:-:S04]  /*0100*/  IMAD.WIDE.U32 R4, R2, 0x14, R4 ;  /* 0x0000001402047825 */ /* 0x008fc800078e0004 */
[----:B------:R-:W-:-:S05]  /*0110*/  IMAD R3, R11, 0x14, RZ ;  /* 0x000000140b037824 */ /* 0x000fca00078e02ff */
[----:B------:R-:W-:-:S05]  /*0120*/  IADD3 R5, PT, PT, R5, R3, RZ ;  /* 0x0000000305057210 */ /* 0x000fca0007ffe0ff */
[----:B0-----:R-:W2:Y:S04]  /*0130*/  LDG.E R3, desc[UR4][R4.64+0xc] ;  /* 0x00000c0404037981 */ /* 0x001ea8000c1e1900 */
[----:B------:R-:W3:Y:S04]  /*0140*/  LDG.E R0, desc[UR4][R4.64+0x8] ;  /* 0x0000080404007981 */ /* 0x000ee8000c1e1900 */
[----:B------:R1:W4:Y:S01]  /*0150*/  LDG.E R6, desc[UR4][R4.64+0x10] ;  /* 0x0000100404067981 */ /* 0x000322000c1e1900 */
[----:B------:R-:W-:Y:S01]  /*0160*/  HFMA2 R8, -RZ, RZ, 0, 1.5199184417724609375e-05 ;  /* 0x000000ffff087431 */ /* 0x000fe200000001ff */
[----:B-1----:R-:W-:-:S04]  /*0170*/  LEA R4, P0, R2, UR6, 0x2 ;  /* 0x0000000602047c11 */ /* 0x002fc8000f8010ff */
[----:B------:R-:W-:Y:S02]  /*0180*/  LEA.HI.X R5, R2, UR7, R11, 0x2, P0 ;  /* 0x0000000702057c11 */ /* 0x000fe400080f140b */
[----:B------:R-:W-:-:S05]  /*0190*/  PRMT R2, R8, 0x7610, R2 ;  /* 0x0000761008027816 */ /* 0x000fca0000000002 */
[----:B------:R-:W-:Y:S01]  /*01a0*/  STG.E.U8 desc[UR4][R4.64+0x3], R2 ;  /* 0x0000030204007986 */ /* 0x000fe2000c101104 */
[----:B--2---:R-:W-:Y:S01]  /*01b0*/  FMUL R7, R3, 255 ;  /* 0x437f000003077820 */ /* 0x004fe20000400000 */
[----:B---3--:R-:W-:-:S04]  /*01c0*/  FMUL R0, R0, 255 ;  /* 0x437f000000007820 */ /* 0x008fc80000400000 */
[----:B------:R-:W-:Y:S01]  /*01d0*/  FMNMX R7, R7, 255, PT ;  /* 0x437f000007077809 */ /* 0x000fe20003800000 */
[----:B----4-:R-:W-:Y:S01]  /*01e0*/  FMUL R6, R6, 255 ;  /* 0x437f000006067820 */ /* 0x010fe20000400000 */
[----:B------:R-:W-:-:S04]  /*01f0*/  FMNMX R0, R0, 255, PT ;  /* 0x437f000000007809 */ /* 0x000fc80003800000 */
[----:B------:R-:W-:Y:S01]  /*0200*/  FMNMX R6, R6, 255, PT ;  /* 0x437f000006067809 */ /* 0x000fe20003800000 */
[----:B------:R-:W0:Y:S08]  /*0210*/  F2I.U32.TRUNC.NTZ R3, R0 ;  /* 0x0000000000037305 */ /* 0x000e30000020f000 */
[----:B------:R-:W1:Y:S08]  /*0220*/  F2I.U32.TRUNC.NTZ R7, R7 ;  /* 0x0000000700077305 */ /* 0x000e70000020f000 */
[----:B------:R-:W2:Y:S01]  /*0230*/  F2I.U32.TRUNC.NTZ R9, R6 ;  /* 0x0000000600097305 */ /* 0x000ea2000020f000 */
[----:B0-----:R-:W-:Y:S04]  /*0240*/  STG.E.U8 desc[UR4][R4.64], R3 ;  /* 0x0000000304007986 */ /* 0x001fe8000c101104 */
[----:B-1----:R-:W-:Y:S04]  /*0250*/  STG.E.U8 desc[UR4][R4.64+0x1], R7 ;  /* 0x0000010704007986 */ /* 0x002fe8000c101104 */
[----:B--2---:R-:W-:Y:S01]  /*0260*/  STG.E.U8 desc[UR4][R4.64+0x2], R9 ;  /* 0x0000020904007986 */ /* 0x004fe2000c101104 */
[----:B------:R-:W-:Y:S05]  /*0270*/  EXIT ;  /* 0x000000000000794d */ /* 0x000fea0003800000 */
.L_x_0:
[----:B------:R-:W-:-:S00]  /*0280*/  BRA `(.L_x_0) ;  /* 0xfffffffc00fc7947 */ /* 0x000fc0000383ffff */
[----:B------:R-:W-:-:S00]  /*0290*/  NOP ;  /* 0x0000000000007918 */ /* 0x000fc00000000000 */
        /* <DEDUP_REMOVED lines=14> */
.L_x_109:


//--------------------- .text._Z10applyBloomPhmmiiff --------------------------
	.section	.text._Z10applyBloomPhmmiiff,"ax",@progbits
	.align	128
        .global         _Z10applyBloomPhmmiiff
        .type           _Z10applyBloomPhmmiiff,@function
        .size           _Z10applyBloomPhmmiiff,(.L_x_99 - _Z10applyBloomPhmmiiff)
        .other          _Z10applyBloomPhmmiiff,@"STO_CUDA_ENTRY STV_DEFAULT"
_Z10applyBloomPhmmiiff:
.text._Z10applyBloomPhmmiiff:
[----:B------:R-:W-:Y:S01]  /*0000*/  LDC R1, c[0x0][0x37c] ;  /* 0x0000df00ff017b82 */ /* 0x000fe20000000800 */
[----:B------:R-:W0:Y:S07]  /*0010*/  S2R R3, SR_TID.X ;  /* 0x0000000000037919 */ /* 0x000e2e0000002100 */
[----:B------:R-:W0:Y:S01]  /*0020*/  S2UR UR4, SR_CTAID.X ;  /* 0x00000000000479c3 */ /* 0x000e220000002500 */
[----:B------:R-:W1:Y:S01]  /*0030*/  LDCU.64 UR6, c[0x0][0x398] ;  /* 0x00007300ff0677ac */ /* 0x000e620008000a00 */
[----:B------:R-:W-:Y:S01]  /*0040*/  BSSY.RECONVERGENT B0, `(.L_x_1) ;  /* 0x000001f000007945 */ /* 0x000fe20003800200 */
[----:B------:R-:W2:Y:S05]  /*0050*/  S2R R7, SR_TID.Y ;  /* 0x0000000000077919 */ /* 0x000eaa0000002200 */
[----:B------:R-:W0:Y:S08]  /*0060*/  LDC R2, c[0x0][0x360] ;  /* 0x0000d800ff027b82 */ /* 0x000e300000000800 */
[----:B------:R-:W2:Y:S08]  /*0070*/  S2UR UR5, SR_CTAID.Y ;  /* 0x00000000000579c3 */ /* 0x000eb00000002600 */
[----:B------:R-:W2:Y:S08]  /*0080*/  LDC R0, c[0x0][0x364] ;  /* 0x0000d900ff007b82 */ /* 0x000eb00000000800 */
[----:B------:R-:W3:Y:S01]  /*0090*/  LDC R5, c[0x0][0x3a0] ;  /* 0x0000e800ff057b82 */ /* 0x000ee20000000800 */
[----:B0-----:R-:W-:-:S02]  /*00a0*/  IMAD R2, R2, UR4, R3 ;  /* 0x0000000402027c24 */ /* 0x001fc4000f8e0203 */
[----:B--2---:R-:W-:Y:S01]  /*00b0*/  IMAD R3, R0, UR5, R7 ;  /* 0x0000000500037c24 */ /* 0x004fe2000f8e0207 */
[----:B------:R-:W0:Y:S01]  /*00c0*/  LDCU.64 UR4, c[0x0][0x358] ;  /* 0x00006b00ff0477ac */ /* 0x000e220008000a00 */
[----:B-1----:R-:W-:Y:S02]  /*00d0*/  VIADD R0, R2, -UR6 ;  /* 0x8000000602007c36 */ /* 0x002fe40008000000 */
[----:B------:R-:W-:Y:S01]  /*00e0*/  VIADD R7, R3, -UR7 ;  /* 0x8000000703077c36 */ /* 0x000fe20008000000 */
[----:B------:R-:W1:Y:S01]  /*00f0*/  LDCU UR6, c[0x0][0x388] ;  /* 0x00007100ff0677ac */ /* 0x000e620008000800 */
[----:B------:R-:W-:Y:S02]  /*0100*/  IMAD R0, R0, R0, RZ ;  /* 0x0000000000007224 */ /* 0x000fe400078e02ff */
[----:B---3--:R-:W-:Y:S02]  /*0110*/  FMUL R5, R5, R5 ;  /* 0x0000000505057220 */ /* 0x008fe40000400000 */
[----:B------:R-:W-:-:S02]  /*0120*/  IMAD R0, R7, R7, R0 ;  /* 0x0000000707007224 */ /* 0x000fc400078e0200 */
[----:B------:R-:W2:Y:S03]  /*0130*/  MUFU.RCP R4, R5 ;  /* 0x0000000500047308 */ /* 0x000ea60000001000 */
[----:B------:R-:W-:-:S05]  /*0140*/  I2FP.F32.U32 R0, R0 ;  /* 0x0000000000007245 */ /* 0x000fca0000201000 */
[----:B------:R-:W-:-:S04]  /*0150*/  FADD R0, R0, 1 ;  /* 0x3f80000000007421 */ /* 0x000fc80000000000 */
[----:B------:R-:W3:Y:S01]  /*0160*/  FCHK P0, -R0, R5 ;  /* 0x0000000500007302 */ /* 0x000ee20000000100 */
[----:B--2---:R-:W-:-:S04]  /*0170*/  FFMA R7, -R5, R4, 1 ;  /* 0x3f80000005077423 */ /* 0x004fc80000000104 */
[----:B------:R-:W-:Y:S01]  /*0180*/  FFMA R7, R4, R7, R4 ;  /* 0x0000000704077223 */ /* 0x000fe20000000004 */
[----:B-1----:R-:W-:-:S03]  /*0190*/  IMAD R4, R3, UR6, R2 ;  /* 0x0000000603047c24 */ /* 0x002fc6000f8e0202 */
[----:B------:R-:W-:Y:S01]  /*01a0*/  FFMA R6, -R0, R7, RZ ;  /* 0x0000000700067223 */ /* 0x000fe200000001ff */
[----:B------:R-:W-:-:S03]  /*01b0*/  IMAD.SHL.U32 R4, R4, 0x4, RZ ;  /* 0x0000000404047824 */ /* 0x000fc600078e00ff */
[----:B------:R-:W-:-:S04]  /*01c0*/  FFMA R2, -R5, R6, -R0 ;  /* 0x0000000605027223 */ /* 0x000fc80000000900 */
[----:B------:R-:W-:Y:S01]  /*01d0*/  FFMA R6, R7, R2, R6 ;  /* 0x0000000207067223 */ /* 0x000fe20000000006 */
[----:B0--3--:R-:W-:Y:S06]  /*01e0*/  @!P0 BRA `(.L_x_2) ;  /* 0x0000000000108947 */ /* 0x009fec0003800000 */
[----:B------:R-:W-:Y:S01]  /*01f0*/  FADD R3, -R0, -RZ ;  /* 0x800000ff00037221 */ /* 0x000fe20000000100 */
[----:B------:R-:W-:-:S07]  /*0200*/  MOV R2, 0x220 ;  /* 0x0000022000027802 */ /* 0x000fce0000000f00 */
[----:B------:R-:W-:Y:S05]  /*0210*/  CALL.REL.NOINC `($__internal_0_$__cuda_sm3x_div_rn_noftz_f32_slowpath) ;  /* 0x0000000000a07944 */ /* 0x000fea0003c00000 */
[----:B------:R-:W-:-:S07]  /*0220*/  IMAD.MOV.U32 R6, RZ, RZ, R0 ;  /* 0x000000ffff067224 */ /* 0x000fce00078e0000 */
.L_x_2:
[----:B------:R-:W-:Y:S05]  /*0230*/  BSYNC.RECONVERGENT B0 ;  /* 0x0000000000007941 */ /* 0x000fea0003800200 */
.L_x_1:
[----:B------:R-:W0:Y:S02]  /*0240*/  LDCU.64 UR6, c[0x0][0x380] ;  /* 0x00007000ff0677ac */ /* 0x000e240008000a00 */
[C---:B0-----:R-:W-:Y:S01]  /*0250*/  IADD3 R2, P0, PT, R4.reuse, UR6, RZ ;  /* 0x0000000604027c10 */ /* 0x041fe2000ff1e0ff */
[----:B------:R-:W-:Y:S01]  /*0260*/  IMAD.MOV.U32 R9, RZ, RZ, 0x3bbb989d ;  /* 0x3bbb989dff097424 */ /* 0x000fe200078e00ff */
[----:B------:R-:W0:Y:S02]  /*0270*/  LDCU UR6, c[0x0][0x3a4] ;  /* 0x00007480ff0677ac */ /* 0x000e240008000800 */
[----:B------:R-:W-:-:S05]  /*0280*/  LEA.HI.X.SX32 R3, R4, UR7, 0x1, P0 ;  /* 0x0000000704037c11 */ /* 0x000fca00080f0eff */
[----:B------:R-:W2:Y:S04]  /*0290*/  LDG.E.U8 R4, desc[UR4][R2.64] ;  /* 0x0000000402047981 */ /* 0x000ea8000c1e1100 */
[----:B------:R-:W3:Y:S04]  /*02a0*/  LDG.E.U8 R5, desc[UR4][R2.64+0x1] ;  /* 0x0000010402057981 */ /* 0x000ee8000c1e1100 */
[----:B------:R-:W4:Y:S01]  /*02b0*/  LDG.E.U8 R7, desc[UR4][R2.64+0x2] ;  /* 0x0000020402077981 */ /* 0x000f22000c1e1100 */
[----:B------:R-:W-:Y:S02]  /*02c0*/  IMAD.MOV.U32 R11, RZ, RZ, 0x437c0000 ;  /* 0x437c0000ff0b7424 */ /* 0x000fe400078e00ff */
[----:B------:R-:W-:-:S04]  /*02d0*/  FFMA.SAT R0, R6, R9, 0.5 ;  /* 0x3f00000006007423 */ /* 0x000fc80000002009 */
[----:B------:R-:W-:Y:S01]  /*02e0*/  FFMA.RM R0, R0, R11, 12582913 ;  /* 0x4b40000100007423 */ /* 0x000fe2000000400b */
[----:B--2---:R-:W-:Y:S02]  /*02f0*/  I2FP.F32.U32 R9, R4 ;  /* 0x0000000400097245 */ /* 0x004fe40000201000 */
[----:B---3--:R-:W-:Y:S01]  /*0300*/  I2FP.F32.U32 R4, R5 ;  /* 0x0000000500047245 */ /* 0x008fe20000201000 */
[C---:B------:R-:W-:Y:S01]  /*0310*/  FADD R5, R0.reuse, -12583039 ;  /* 0xcb40007f00057421 */ /* 0x040fe20000000000 */
[----:B------:R-:W-:Y:S01]  /*0320*/  IMAD.SHL.U32 R0, R0, 0x800000, RZ ;  /* 0x0080000000007824 */ /* 0x000fe200078e00ff */
[----:B----4-:R-:W-:Y:S02]  /*0330*/  I2FP.F32.U32 R7, R7 ;  /* 0x0000000700077245 */ /* 0x010fe40000201000 */
[----:B------:R-:W-:Y:S02]  /*0340*/  FFMA R5, R6, 1.4426950216293334961, -R5 ;  /* 0x3fb8aa3b06057823 */ /* 0x000fe40000000805 */
[----:B------:R-:W-:-:S02]  /*0350*/  FMNMX3 R8, R4, R7, R9, !PT ;  /* 0x0000000704087276 */ /* 0x000fc40007800009 */
[----:B------:R-:W-:-:S04]  /*0360*/  FFMA R5, R6, 1.925963033500011079e-08, R5 ;  /* 0x32a5706006057823 */ /* 0x000fc80000000005 */
[----:B------:R-:W1:Y:S08]  /*0370*/  F2I.U32.TRUNC.NTZ R8, R8 ;  /* 0x0000000800087305 */ /* 0x000e70000020f000 */
[----:B------:R-:W2:Y:S01]  /*0380*/  MUFU.EX2 R5, R5 ;  /* 0x0000000500057308 */ /* 0x000ea20000000800 */
[----:B-1----:R-:W-:-:S07]  /*0390*/  LOP3.LUT R6, R8, 0xff, RZ, 0xc0, !PT ;  /* 0x000000ff08067812 */ /* 0x002fce00078ec0ff */
[----:B------:R-:W1:Y:S01]  /*03a0*/  I2F.U16 R11, R6 ;  /* 0x00000006000b7306 */ /* 0x000e620000101000 */
[----:B--2---:R-:W-:-:S04]  /*03b0*/  FMUL R0, R0, R5 ;  /* 0x0000000500007220 */ /* 0x004fc80000400000 */
[----:B0-----:R-:W-:-:S04]  /*03c0*/  FMUL R0, R0, UR6 ;  /* 0x0000000600007c20 */ /* 0x001fc80008400000 */
[CC--:B-1----:R-:W-:Y:S01]  /*03d0*/  FFMA R9, R0.reuse, R11.reuse, R9 ;  /* 0x0000000b00097223 */ /* 0x0c2fe20000000009 */
[CC--:B------:R-:W-:Y:S01]  /*03e0*/  FFMA R4, R0.reuse, R11.reuse, R4 ;  /* 0x0000000b00047223 */ /* 0x0c0fe20000000004 */
[----:B------:R-:W-:-:S03]  /*03f0*/  FFMA R0, R0, R11, R7 ;  /* 0x0000000b00007223 */ /* 0x000fc60000000007 */
[----:B------:R-:W-:Y:S02]  /*0400*/  FMNMX R9, R9, 255, PT ;  /* 0x437f000009097809 */ /* 0x000fe40003800000 */
[----:B------:R-:W-:Y:S02]  /*0410*/  FMNMX R4, R4, 255, PT ;  /* 0x437f000004047809 */ /* 0x000fe40003800000 */
[----:B------:R-:W-:Y:S02]  /*0420*/  FMNMX R0, R0, 255, PT ;  /* 0x437f000000007809 */ /* 0x000fe40003800000 */
[----:B------:R-:W0:Y:S08]  /*0430*/  F2I.U32.TRUNC.NTZ R9, R9 ;  /* 0x0000000900097305 */ /* 0x000e30000020f000 */
[----:B------:R-:W1:Y:S01]  /*0440*/  F2I.U32.TRUNC.NTZ R5, R4 ;  /* 0x0000000400057305 */ /* 0x000e62000020f000 */
[----:B0-----:R-:W-:Y:S07]  /*0450*/  STG.E.U8 desc[UR4][R2.64], R9 ;  /* 0x0000000902007986 */ /* 0x001fee000c101104 */
[----:B------:R-:W0:Y:S01]  /*0460*/  F2I.U32.TRUNC.NTZ R7, R0 ;  /* 0x0000000000077305 */ /* 0x000e22000020f000 */
[----:B-1----:R-:W-:Y:S04]  /*0470*/  STG.E.U8 desc[UR4][R2.64+0x1], R5 ;  /* 0x0000010502007986 */ /* 0x002fe8000c101104 */
[----:B0-----:R-:W-:Y:S01]  /*0480*/  STG.E.U8 desc[UR4][R2.64+0x2], R7 ;  /* 0x0000020702007986 */ /* 0x001fe2000c101104 */
[----:B------:R-:W-:Y:S05]  /*0490*/  EXIT ;  /* 0x000000000000794d */ /* 0x000fea0003800000 */
        .weak           $__internal_0_$__cuda_sm3x_div_rn_noftz_f32_slowpath
        .type           $__internal_0_$__cuda_sm3x_div_rn_noftz_f32_slowpath,@function
        .size           $__internal_0_$__cuda_sm3x_div_rn_noftz_f32_slowpath,(.L_x_99 - $__internal_0_$__cuda_sm3x_div_rn_noftz_f32_slowpath)
$__internal_0_$__cuda_sm3x_div_rn_noftz_f32_slowpath:
[----:B------:R-:W-:Y:S01]  /*04a0*/  SHF.R.U32.HI R6, RZ, 0x17, R5 ;  /* 0x00000017ff067819 */ /* 0x000fe20000011605 */
[----:B------:R-:W-:Y:S01]  /*04b0*/  BSSY.RECONVERGENT B1, `(.L_x_3) ;  /* 0x0000063000017945 */ /* 0x000fe20003800200 */
[----:B------:R-:W-:Y:S02]  /*04c0*/  SHF.R.U32.HI R0, RZ, 0x17, R3 ;  /* 0x00000017ff007819 */ /* 0x000fe40000011603 */
[----:B------:R-:W-:Y:S02]  /*04d0*/  LOP3.LUT R7, R6, 0xff, RZ, 0xc0, !PT ;  /* 0x000000ff06077812 */ /* 0x000fe400078ec0ff */
[----:B------:R-:W-:-:S03]  /*04e0*/  LOP3.LUT R6, R0, 0xff, RZ, 0xc0, !PT ;  /* 0x000000ff00067812 */ /* 0x000fc600078ec0ff */
[----:B------:R-:W-:Y:S02]  /*04f0*/  VIADD R10, R7, 0xffffffff ;  /* 0xffffffff070a7836 */ /* 0x000fe40000000000 */
[----:B------:R-:W-:-:S03]  /*0500*/  VIADD R9, R6, 0xffffffff ;  /* 0xffffffff06097836 */ /* 0x000fc60000000000 */
[----:B------:R-:W-:-:S04]  /*0510*/  ISETP.GT.U32.AND P0, PT, R10, 0xfd, PT ;  /* 0x000000fd0a00780c */ /* 0x000fc80003f04070 */
[----:B------:R-:W-:-:S13]  /*0520*/  ISETP.GT.U32.OR P0, PT, R9, 0xfd, P0 ;  /* 0x000000fd0900780c */ /* 0x000fda0000704470 */
[----:B------:R-:W-:Y:S01]  /*0530*/  @!P0 IMAD.MOV.U32 R8, RZ, RZ, RZ ;  /* 0x000000ffff088224 */ /* 0x000fe200078e00ff */
[----:B------:R-:W-:Y:S06]  /*0540*/  @!P0 BRA `(.L_x_4) ;  /* 0x0000000000608947 */ /* 0x000fec0003800000 */
[----:B------:R-:W-:Y:S01]  /*0550*/  FSETP.GTU.FTZ.AND P0, PT, |R3|, +INF , PT ;  /* 0x7f8000000300780b */ /* 0x000fe20003f1c200 */
[----:B------:R-:W-:Y:S01]  /*0560*/  IMAD.MOV.U32 R0, RZ, RZ, R5 ;  /* 0x000000ffff007224 */ /* 0x000fe200078e0005 */
[----:B------:R-:W-:-:S04]  /*0570*/  FSETP.GTU.FTZ.AND P1, PT, |R5|, +INF , PT ;  /* 0x7f8000000500780b */ /* 0x000fc80003f3c200 */
[----:B------:R-:W-:-:S13]  /*0580*/  PLOP3.LUT P0, PT, P0, P1, PT, 0xf8, 0x8f ;  /* 0x00000000008f781c */ /* 0x000fda0000703f70 */
[----:B------:R-:W-:Y:S05]  /*0590*/  @P0 BRA `(.L_x_5) ;  /* 0x00000004004c0947 */ /* 0x000fea0003800000 */
[----:B------:R-:W-:-:S13]  /*05a0*/  LOP3.LUT P0, RZ, R5, 0x7fffffff, R3, 0xc8, !PT ;  /* 0x7fffffff05ff7812 */ /* 0x000fda000780c803 */
[----:B------:R-:W-:Y:S05]  /*05b0*/  @!P0 BRA `(.L_x_6) ;  /* 0x00000004003c8947 */ /* 0x000fea0003800000 */
[C---:B------:R-:W-:Y:S02]  /*05c0*/  FSETP.NEU.FTZ.AND P2, PT, |R3|.reuse, +INF , PT ;  /* 0x7f8000000300780b */ /* 0x040fe40003f5d200 */
[----:B------:R-:W-:Y:S02]  /*05d0*/  FSETP.NEU.FTZ.AND P1, PT, |R0|, +INF , PT ;  /* 0x7f8000000000780b */ /* 0x000fe40003f3d200 */
[----:B------:R-:W-:-:S11]  /*05e0*/  FSETP.NEU.FTZ.AND P0, PT, |R3|, +INF , PT ;  /* 0x7f8000000300780b */ /* 0x000fd60003f1d200 */
[----:B------:R-:W-:Y:S05]  /*05f0*/  @!P1 BRA !P2, `(.L_x_6) ;  /* 0x00000004002c9947 */ /* 0x000fea0005000000 */
[----:B------:R-:W-:-:S04]  /*0600*/  LOP3.LUT P2, RZ, R3, 0x7fffffff, RZ, 0xc0, !PT ;  /* 0x7fffffff03ff7812 */ /* 0x000fc8000784c0ff */
[----:B------:R-:W-:-:S13]  /*0610*/  PLOP3.LUT P1, PT, P1, P2, PT, 0x2f, 0xf2 ;  /* 0x0000000000f2781c */ /* 0x000fda0000f24577 */
[----:B------:R-:W-:Y:S05]  /*0620*/  @P1 BRA `(.L_x_7) ;  /* 0x0000000400181947 */ /* 0x000fea0003800000 */
[----:B------:R-:W-:-:S04]  /*0630*/  LOP3.LUT P1, RZ, R5, 0x7fffffff, RZ, 0xc0, !PT ;  /* 0x7fffffff05ff7812 */ /* 0x000fc8000782c0ff */
[----:B------:R-:W-:-:S13]  /*0640*/  PLOP3.LUT P0, PT, P0, P1, PT, 0x2f, 0xf2 ;  /* 0x0000000000f2781c */ /* 0x000fda0000702577 */
[----:B------:R-:W-:Y:S05]  /*0650*/  @P0 BRA `(.L_x_8) ;  /* 0x0000000400000947 */ /* 0x000fea0003800000 */
[----:B------:R-:W-:Y:S02]  /*0660*/  ISETP.GE.AND P0, PT, R9, RZ, PT ;  /* 0x000000ff0900720c */ /* 0x000fe40003f06270 */
[----:B------:R-:W-:-:S11]  /*0670*/  ISETP.GE.AND P1, PT, R10, RZ, PT ;  /* 0x000000ff0a00720c */ /* 0x000fd60003f26270 */
[----:B------:R-:W-:Y:S01]  /*0680*/  @P0 IMAD.MOV.U32 R8, RZ, RZ, RZ ;  /* 0x000000ffff080224 */ /* 0x000fe200078e00ff */
[----:B------:R-:W-:Y:S01]  /*0690*/  @!P0 MOV R8, 0xffffffc0 ;  /* 0xffffffc000088802 */ /* 0x000fe20000000f00 */
[----:B------:R-:W-:Y:S01]  /*06a0*/  @!P0 FFMA R3, R3, 1.84467440737095516160e+19, RZ ;  /* 0x5f80000003038823 */ /* 0x000fe200000000ff */
[----:B------:R-:W-:-:S03]  /*06b0*/  @!P1 FFMA R5, R0, 1.84467440737095516160e+19, RZ ;  /* 0x5f80000000059823 */ /* 0x000fc600000000ff */
[----:B------:R-:W-:-:S07]  /*06c0*/  @!P1 VIADD R8, R8, 0x40 ;  /* 0x0000004008089836 */ /* 0x000fce0000000000 */
.L_x_4:
[----:B------:R-:W-:Y:S01]  /*06d0*/  LEA R0, R7, 0xc0800000, 0x17 ;  /* 0xc080000007007811 */ /* 0x000fe200078eb8ff */
[----:B------:R-:W-:Y:S01]  /*06e0*/  VIADD R6, R6, 0xffffff81 ;  /* 0xffffff8106067836 */ /* 0x000fe20000000000 */
[----:B------:R-:W-:Y:S03]  /*06f0*/  BSSY.RECONVERGENT B2, `(.L_x_9) ;  /* 0x0000035000027945 */ /* 0x000fe60003800200 */
[----:B------:R-:W-:Y:S01]  /*0700*/  IMAD.IADD R5, R5, 0x1, -R0 ;  /* 0x0000000105057824 */ /* 0x000fe200078e0a00 */
[C---:B------:R-:W-:Y:S01]  /*0710*/  IADD3 R7, PT, PT, R6.reuse, 0x7f, -R7 ;  /* 0x0000007f06077810 */ /* 0x040fe20007ffe807 */
[----:B------:R-:W-:Y:S02]  /*0720*/  IMAD R0, R6, -0x800000, R3 ;  /* 0xff80000006007824 */ /* 0x000fe400078e0203 */
[----:B------:R-:W0:Y:S01]  /*0730*/  MUFU.RCP R9, R5 ;  /* 0x0000000500097308 */ /* 0x000e220000001000 */
[----:B------:R-:W-:Y:S01]  /*0740*/  FADD.FTZ R11, -R5, -RZ ;  /* 0x800000ff050b7221 */ /* 0x000fe20000010100 */
[----:B------:R-:W-:-:S03]  /*0750*/  IMAD.IADD R7, R7, 0x1, R8 ;  /* 0x0000000107077824 */ /* 0x000fc600078e0208 */
[----:B0-----:R-:W-:-:S04]  /*0760*/  FFMA R10, R9, R11, 1 ;  /* 0x3f800000090a7423 */ /* 0x001fc8000000000b */
[----:B------:R-:W-:-:S04]  /*0770*/  FFMA R12, R9, R10, R9 ;  /* 0x0000000a090c7223 */ /* 0x000fc80000000009 */
[----:B------:R-:W-:-:S04]  /*0780*/  FFMA R3, R0, R12, RZ ;  /* 0x0000000c00037223 */ /* 0x000fc800000000ff */
[----:B------:R-:W-:-:S04]  /*0790*/  FFMA R10, R11, R3, R0 ;  /* 0x000000030b0a7223 */ /* 0x000fc80000000000 */
[----:B------:R-:W-:-:S04]  /*07a0*/  FFMA R9, R12, R10, R3 ;  /* 0x0000000a0c097223 */ /* 0x000fc80000000003 */
[----:B------:R-:W-:-:S04]  /*07b0*/  FFMA R10, R11, R9, R0 ;  /* 0x000000090b0a7223 */ /* 0x000fc80000000000 */
[----:B------:R-:W-:-:S05]  /*07c0*/  FFMA R0, R12, R10, R9 ;  /* 0x0000000a0c007223 */ /* 0x000fca0000000009 */
[----:B------:R-:W-:-:S04]  /*07d0*/  SHF.R.U32.HI R3, RZ, 0x17, R0 ;  /* 0x00000017ff037819 */ /* 0x000fc80000011600 */
[----:B------:R-:W-:-:S05]  /*07e0*/  LOP3.LUT R3, R3, 0xff, RZ, 0xc0, !PT ;  /* 0x000000ff03037812 */ /* 0x000fca00078ec0ff */
[----:B------:R-:W-:-:S04]  /*07f0*/  IMAD.IADD R11, R3, 0x1, R7 ;  /* 0x00000001030b7824 */ /* 0x000fc800078e0207 */
[----:B------:R-:W-:-:S05]  /*0800*/  VIADD R3, R11, 0xffffffff ;  /* 0xffffffff0b037836 */ /* 0x000fca0000000000 */
[----:B------:R-:W-:-:S13]  /*0810*/  ISETP.GE.U32.AND P0, PT, R3, 0xfe, PT ;  /* 0x000000fe0300780c */ /* 0x000fda0003f06070 */
[----:B------:R-:W-:Y:S05]  /*0820*/  @!P0 BRA `(.L_x_10) ;  /* 0x0000000000808947 */ /* 0x000fea0003800000 */
[----:B------:R-:W-:-:S13]  /*0830*/  ISETP.GT.AND P0, PT, R11, 0xfe, PT ;  /* 0x000000fe0b00780c */ /* 0x000fda0003f04270 */
[----:B------:R-:W-:Y:S05]  /*0840*/  @P0 BRA `(.L_x_11) ;  /* 0x00000000006c0947 */ /* 0x000fea0003800000 */
[----:B------:R-:W-:-:S13]  /*0850*/  ISETP.GE.AND P0, PT, R11, 0x1, PT ;  /* 0x000000010b00780c */ /* 0x000fda0003f06270 */
[----:B------:R-:W-:Y:S05]  /*0860*/  @P0 BRA `(.L_x_12) ;  /* 0x0000000000740947 */ /* 0x000fea0003800000 */
[----:B------:R-:W-:Y:S02]  /*0870*/  ISETP.GE.AND P0, PT, R11, -0x18, PT ;  /* 0xffffffe80b00780c */ /* 0x000fe40003f06270 */
[----:B------:R-:W-:-:S11]  /*0880*/  LOP3.LUT R0, R0, 0x80000000, RZ, 0xc0, !PT ;  /* 0x8000000000007812 */ /* 0x000fd600078ec0ff */
[----:B------:R-:W-:Y:S05]  /*0890*/  @!P0 BRA `(.L_x_12) ;  /* 0x0000000000688947 */ /* 0x000fea0003800000 */
[CCC-:B------:R-:W-:Y:S01]  /*08a0*/  FFMA.RZ R3, R12.reuse, R10.reuse, R9.reuse ;  /* 0x0000000a0c037223 */ /* 0x1c0fe2000000c009 */
[C---:B------:R-:W-:Y:S01]  /*08b0*/  IADD3 R8, PT, PT, R11.reuse, 0x20, RZ ;  /* 0x000000200b087810 */ /* 0x040fe20007ffe0ff */
[CC--:B------:R-:W-:Y:S01]  /*08c0*/  FFMA.RM R6, R12.reuse, R10.reuse, R9 ;  /* 0x0000000a0c067223 */ /* 0x0c0fe20000004009 */
[----:B------:R-:W-:Y:S01]  /*08d0*/  IMAD.MOV R7, RZ, RZ, -R11 ;  /* 0x000000ffff077224 */ /* 0x000fe200078e0a0b */
[----:B------:R-:W-:Y:S02]  /*08e0*/  ISETP.NE.AND P2, PT, R11, RZ, PT ;  /* 0x000000ff0b00720c */ /* 0x000fe40003f45270 */
[----:B------:R-:W-:Y:S01]  /*08f0*/  LOP3.LUT R5, R3, 0x7fffff, RZ, 0xc0, !PT ;  /* 0x007fffff03057812 */ /* 0x000fe200078ec0ff */
[----:B------:R-:W-:Y:S01]  /*0900*/  FFMA.RP R3, R12, R10, R9 ;  /* 0x0000000a0c037223 */ /* 0x000fe20000008009 */
[----:B------:R-:W-:Y:S02]  /*0910*/  ISETP.NE.AND P1, PT, R11, RZ, PT ;  /* 0x000000ff0b00720c */ /* 0x000fe40003f25270 */
[----:B------:R-:W-:-:S02]  /*0920*/  LOP3.LUT R5, R5, 0x800000, RZ, 0xfc, !PT ;  /* 0x0080000005057812 */ /* 0x000fc400078efcff */
[----:B------:R-:W-:Y:S02]  /*0930*/  FSETP.NEU.FTZ.AND P0, PT, R3, R6, PT ;  /* 0x000000060300720b */ /* 0x000fe40003f1d000 */
[----:B------:R-:W-:Y:S02]  /*0940*/  SHF.L.U32 R8, R5, R8, RZ ;  /* 0x0000000805087219 */ /* 0x000fe400000006ff */
[----:B------:R-:W-:Y:S02]  /*0950*/  SEL R6, R7, RZ, P2 ;  /* 0x000000ff07067207 */ /* 0x000fe40001000000 */
[----:B------:R-:W-:Y:S02]  /*0960*/  ISETP.NE.AND P1, PT, R8, RZ, P1 ;  /* 0x000000ff0800720c */ /* 0x000fe40000f25270 */
[----:B------:R-:W-:Y:S02]  /*0970*/  SHF.R.U32.HI R6, RZ, R6, R5 ;  /* 0x00000006ff067219 */ /* 0x000fe40000011605 */
[----:B------:R-:W-:-:S02]  /*0980*/  PLOP3.LUT P0, PT, P0, P1, PT, 0xf8, 0x8f ;  /* 0x00000000008f781c */ /* 0x000fc40000703f70 */
[----:B------:R-:W-:Y:S02]  /*0990*/  SHF.R.U32.HI R8, RZ, 0x1, R6 ;  /* 0x00000001ff087819 */ /* 0x000fe40000011606 */
[----:B------:R-:W-:-:S04]  /*09a0*/  SEL R3, RZ, 0x1, !P0 ;  /* 0x00000001ff037807 */ /* 0x000fc80004000000 */
[----:B------:R-:W-:-:S04]  /*09b0*/  LOP3.LUT R3, R3, 0x1, R8, 0xf8, !PT ;  /* 0x0000000103037812 */ /* 0x000fc800078ef808 */
[----:B------:R-:W-:-:S05]  /*09c0*/  LOP3.LUT R3, R3, R6, RZ, 0xc0, !PT ;  /* 0x0000000603037212 */ /* 0x000fca00078ec0ff */
[----:B------:R-:W-:-:S05]  /*09d0*/  IMAD.IADD R3, R8, 0x1, R3 ;  /* 0x0000000108037824 */ /* 0x000fca00078e0203 */
[----:B------:R-:W-:Y:S01]  /*09e0*/  LOP3.LUT R0, R3, R0, RZ, 0xfc, !PT ;  /* 0x0000000003007212 */ /* 0x000fe200078efcff */
[----:B------:R-:W-:Y:S06]  /*09f0*/  BRA `(.L_x_12) ;  /* 0x0000000000107947 */ /* 0x000fec0003800000 */
.L_x_11:
[----:B------:R-:W-:-:S04]  /*0a00*/  LOP3.LUT R0, R0, 0x80000000, RZ, 0xc0, !PT ;  /* 0x8000000000007812 */ /* 0x000fc800078ec0ff */
[----:B------:R-:W-:Y:S01]  /*0a10*/  LOP3.LUT R0, R0, 0x7f800000, RZ, 0xfc, !PT ;  /* 0x7f80000000007812 */ /* 0x000fe200078efcff */
[----:B------:R-:W-:Y:S06]  /*0a20*/  BRA `(.L_x_12) ;  /* 0x0000000000047947 */ /* 0x000fec0003800000 */
.L_x_10:
[----:B------:R-:W-:-:S07]  /*0a30*/  IMAD R0, R7, 0x800000, R0 ;  /* 0x0080000007007824 */ /* 0x000fce00078e0200 */
.L_x_12:
[----:B------:R-:W-:Y:S05]  /*0a40*/  BSYNC.RECONVERGENT B2 ;  /* 0x0000000000027941 */ /* 0x000fea0003800200 */
.L_x_9:
[----:B------:R-:W-:Y:S05]  /*0a50*/  BRA `(.L_x_13) ;  /* 0x0000000000207947 */ /* 0x000fea0003800000 */
.L_x_8:
[----:B------:R-:W-:-:S04]  /*0a60*/  LOP3.LUT R0, R5, 0x80000000, R3, 0x48, !PT ;  /* 0x8000000005007812 */ /* 0x000fc800078e4803 */
[----:B------:R-:W-:Y:S01]  /*0a70*/  LOP3.LUT R0, R0, 0x7f800000, RZ, 0xfc, !PT ;  /* 0x7f80000000007812 */ /* 0x000fe200078efcff */
[----:B------:R-:W-:Y:S06]  /*0a80*/  BRA `(.L_x_13) ;  /* 0x0000000000147947 */ /* 0x000fec0003800000 */
.L_x_7:
[----:B------:R-:W-:Y:S01]  /*0a90*/  LOP3.LUT R0, R5, 0x80000000, R3, 0x48, !PT ;  /* 0x8000000005007812 */ /* 0x000fe200078e4803 */
[----:B------:R-:W-:Y:S06]  /*0aa0*/  BRA `(.L_x_13) ;  /* 0x00000000000c7947 */ /* 0x000fec0003800000 */
.L_x_6:
[----:B------:R-:W0:Y:S01]  /*0ab0*/  MUFU.RSQ R0, -QNAN ;  /* 0xffc0000000007908 */ /* 0x000e220000001400 */
[----:B------:R-:W-:Y:S05]  /*0ac0*/  BRA `(.L_x_13) ;  /* 0x0000000000047947 */ /* 0x000fea0003800000 */
.L_x_5:
[----:B------:R-:W-:-:S07]  /*0ad0*/  FADD.FTZ R0, R3, R0 ;  /* 0x0000000003007221 */ /* 0x000fce0000010000 */
.L_x_13:
[----:B------:R-:W-:Y:S05]  /*0ae0*/  BSYNC.RECONVERGENT B1 ;  /* 0x0000000000017941 */ /* 0x000fea0003800200 */
.L_x_3:
[----:B------:R-:W-:-:S04]  /*0af0*/  IMAD.MOV.U32 R3, RZ, RZ, 0x0 ;  /* 0x00000000ff037424 */ /* 0x000fc800078e00ff */
[----:B0-----:R-:W-:Y:S05]  /*0b00*/  RET.REL.NODEC R2 `(_Z10applyBloomPhmmiiff) ;  /* 0xfffffff4023c7950 */ /* 0x001fea0003c3ffff */
.L_x_14:
        /* <DEDUP_REMOVED lines=15> */
.L_x_99:


//--------------------- .text._Z7projectP8ParticlemmPf --------------------------
	.section	.text._Z7projectP8ParticlemmPf,"ax",@progbits
	.align	128
        .global         _Z7projectP8ParticlemmPf
        .type           _Z7projectP8ParticlemmPf,@function
        .size           _Z7projectP8ParticlemmPf,(.L_x_111 - _Z7projectP8ParticlemmPf)
        .other          _Z7projectP8ParticlemmPf,@"STO_CUDA_ENTRY STV_DEFAULT"
_Z7projectP8ParticlemmPf:
.text._Z7projectP8ParticlemmPf:
[----:B------:R-:W-:Y:S01]  /*0000*/  LDC R1, c[0x0][0x37c] ;  /* 0x0000df00ff017b82 */ /* 0x000fe20000000800 */
[----:B------:R-:W0:Y:S07]  /*0010*/  S2R R11, SR_TID.X ;  /* 0x00000000000b7919 */ /* 0x000e2e0000002100 */
[----:B------:R-:W0:Y:S01]  /*0020*/  S2UR UR4, SR_CTAID.X ;  /* 0x00000000000479c3 */ /* 0x000e220000002500 */
[----:B------:R-:W1:Y:S01]  /*0030*/  LDCU.64 UR6, c[0x0][0x388] ;  /* 0x00007100ff0677ac */ /* 0x000e620008000a00 */
[----:B------:R-:W2:Y:S01]  /*0040*/  S2R R0, SR_TID.Y ;  /* 0x0000000000007919 */ /* 0x000ea20000002200 */
[----:B------:R-:W3:Y:S05]  /*0050*/  LDCU.128 UR8, c[0x0][0x390] ;  /* 0x00007200ff0877ac */ /* 0x000eea0008000c00 */
[----:B------:R-:W0:Y:S08]  /*0060*/  LDC R10, c[0x0][0x360] ;  /* 0x0000d800ff0a7b82 */ /* 0x000e300000000800 */
[----:B------:R-:W2:Y:S08]  /*0070*/  S2UR UR5, SR_CTAID.Y ;  /* 0x00000000000579c3 */ /* 0x000eb00000002600 */
[----:B------:R-:W2:Y:S01]  /*0080*/  LDC R9, c[0x0][0x364] ;  /* 0x0000d900ff097b82 */ /* 0x000ea20000000800 */
[----:B0-----:R-:W-:-:S05]  /*0090*/  IMAD R10, R10, UR4, R11 ;  /* 0x000000040a0a7c24 */ /* 0x001fca000f8e020b */
[----:B------:R-:W-:Y:S01]  /*00a0*/  SHF.R.S32.HI R11, RZ, 0x1f, R10 ;  /* 0x0000001fff0b7819 */ /* 0x000fe2000001140a */
[----:B--2---:R-:W-:Y:S01]  /*00b0*/  IMAD R9, R9, UR5, R0 ;  /* 0x0000000509097c24 */ /* 0x004fe2000f8e0200 */
[----:B------:R-:W0:Y:S03]  /*00c0*/  LDCU.64 UR4, c[0x0][0x358] ;  /* 0x00006b00ff0477ac */ /* 0x000e260008000a00 */
[----:B-1----:R-:W-:-:S04]  /*00d0*/  IMAD.WIDE.U32 R4, R9, UR6, R10 ;  /* 0x0000000609047c25 */ /* 0x002fc8000f8e000a */
[----:B------:R-:W-:Y:S01]  /*00e0*/  IMAD R5, R9, UR7, R5 ;  /* 0x0000000709057c24 */ /* 0x000fe2000f8e0205 */
[----:B---3--:R-:W-:-:S04]  /*00f0*/  LEA R2, P0, R4, UR10, 0x2 ;  /* 0x0000000a04027c11 */ /* 0x008fc8000f8010ff */
[----:B------:R-:W-:-:S05]  /*0100*/  LEA.HI.X R3, R4, UR11, R5, 0x2, P0 ;  /* 0x0000000b04037c11 */ /* 0x000fca00080f1405 */
[----:B0-----:R-:W2:Y:S01]  /*0110*/  LDG.E R0, desc[UR4][R2.64] ;  /* 0x0000000402007981 */ /* 0x001ea2000c1e1900 */
[C---:B------:R-:W-:Y:S01]  /*0120*/  ISETP.GE.U32.AND P2, PT, R10.reuse, UR6, PT ;  /* 0x000000060a007c0c */ /* 0x040fe2000bf46070 */
[C---:B------:R-:W-:Y:S02]  /*0130*/  VIADD R15, R9.reuse, 0x1 ;  /* 0x00000001090f7836 */ /* 0x040fe40000000000 */
[----:B------:R-:W-:Y:S01]  /*0140*/  VIADD R17, R9, 0xffffffff ;  /* 0xffffffff09117836 */ /* 0x000fe20000000000 */
[----:B------:R-:W-:Y:S01]  /*0150*/  ISETP.GE.U32.AND.EX P0, PT, R11, UR7, PT, P2 ;  /* 0x000000070b007c0c */ /* 0x000fe2000bf06120 */
[C---:B------:R-:W-:Y:S01]  /*0160*/  VIADD R8, R10.reuse, 0x1 ;  /* 0x000000010a087836 */ /* 0x040fe20000000000 */
[----:B------:R-:W-:Y:S01]  /*0170*/  ISETP.GE.U32.AND P3, PT, R15, UR8, PT ;  /* 0x000000080f007c0c */ /* 0x000fe2000bf66070 */
[----:B------:R-:W-:Y:S01]  /*0180*/  IMAD R5, R5, 0x14, RZ ;  /* 0x0000001405057824 */ /* 0x000fe200078e02ff */
[----:B------:R-:W-:Y:S02]  /*0190*/  ISETP.LT.OR P0, PT, R10, RZ, P0 ;  /* 0x000000ff0a00720c */ /* 0x000fe40000701670 */
[----:B------:R-:W-:-:S04]  /*01a0*/  ISETP.GE.U32.AND.EX P3, PT, RZ, UR9, PT, P3 ;  /* 0x00000009ff007c0c */ /* 0x000fc8000bf66130 */
[----:B------:R-:W-:Y:S02]  /*01b0*/  ISETP.GE.U32.OR.EX P3, PT, R11, UR7, P3, P2 ;  /* 0x000000070b007c0c */ /* 0x000fe40009f66520 */
[----:B------:R-:W-:-:S05]  /*01c0*/  PLOP3.LUT P2, PT, PT, PT, PT, 0x8, 0x80 ;  /* 0x000000000080781c */ /* 0x000fca0003f4e170 */
[----:B------:R-:W-:Y:S02]  /*01d0*/  @!P0 ISETP.GE.U32.AND P1, PT, R17, UR8, PT ;  /* 0x0000000811008c0c */ /* 0x000fe4000bf26070 */
[----:B------:R-:W-:-:S04]  /*01e0*/  @!P0 SHF.R.S32.HI R6, RZ, 0x1f, R17 ;  /* 0x0000001fff068819 */ /* 0x000fc80000011411 */
[----:B------:R-:W-:Y:S02]  /*01f0*/  @!P0 ISETP.GE.U32.AND.EX P1, PT, R6, UR9, PT, P1 ;  /* 0x0000000906008c0c */ /* 0x000fe4000bf26110 */
[----:B------:R-:W0:Y:S02]  /*0200*/  LDC.64 R6, c[0x0][0x380] ;  /* 0x0000e000ff067b82 */ /* 0x000e240000000a00 */
[----:B------:R-:W-:Y:S02]  /*0210*/  @!P0 PLOP3.LUT P2, PT, P1, PT, PT, 0x8, 0x80 ;  /* 0x000000000080881c */ /* 0x000fe40000f4e170 */
[C---:B------:R-:W-:Y:S02]  /*0220*/  ISETP.LT.OR P1, PT, R10.reuse, RZ, P3 ;  /* 0x000000ff0a00720c */ /* 0x040fe40001f21670 */
[C---:B------:R-:W-:Y:S02]  /*0230*/  ISETP.GE.U32.AND P3, PT, R9.reuse, UR8, PT ;  /* 0x0000000809007c0c */ /* 0x040fe4000bf66070 */
[----:B------:R-:W-:Y:S01]  /*0240*/  ISETP.EQ.OR P0, PT, R9, RZ, !P2 ;  /* 0x000000ff0900720c */ /* 0x000fe20005702670 */
[----:B------:R-:W-:Y:S01]  /*0250*/  VIADD R9, R10, 0xffffffff ;  /* 0xffffffff0a097836 */ /* 0x000fe20000000000 */
[----:B------:R-:W-:-:S02]  /*0260*/  ISETP.GE.U32.AND P2, PT, R8, UR6, PT ;  /* 0x0000000608007c0c */ /* 0x000fc4000bf46070 */
[----:B------:R-:W-:Y:S02]  /*0270*/  SHF.R.S32.HI R8, RZ, 0x1f, R8 ;  /* 0x0000001fff087819 */ /* 0x000fe40000011408 */
[----:B------:R-:W-:Y:S02]  /*0280*/  ISETP.GE.U32.AND P4, PT, R9, UR6, PT ;  /* 0x0000000609007c0c */ /* 0x000fe4000bf86070 */
[----:B------:R-:W-:Y:S01]  /*0290*/  ISETP.GE.U32.AND.EX P3, PT, RZ, UR9, PT, P3 ;  /* 0x00000009ff007c0c */ /* 0x000fe2000bf66130 */
[C---:B------:R-:W-:Y:S01]  /*02a0*/  @!P1 IMAD.WIDE.U32 R12, R15.reuse, UR6, R10 ;  /* 0x000000060f0c9c25 */ /* 0x040fe2000f8e000a */
[----:B------:R-:W-:Y:S02]  /*02b0*/  SHF.R.S32.HI R9, RZ, 0x1f, R9 ;  /* 0x0000001fff097819 */ /* 0x000fe40000011409 */
[----:B------:R-:W-:Y:S01]  /*02c0*/  ISETP.GE.U32.OR.EX P2, PT, R8, UR7, P3, P2 ;  /* 0x0000000708007c0c */ /* 0x000fe20009f46520 */
[----:B------:R-:W-:Y:S01]  /*02d0*/  @!P1 IMAD R15, R15, UR7, R13 ;  /* 0x000000070f0f9c24 */ /* 0x000fe2000f8e020d */
[----:B------:R-:W-:-:S02]  /*02e0*/  ISETP.GE.U32.OR.EX P4, PT, R9, UR7, P3, P4 ;  /* 0x0000000709007c0c */ /* 0x000fc40009f86540 */
[----:B------:R-:W-:Y:S01]  /*02f0*/  ISETP.LT.OR P2, PT, R10, -0x1, P2 ;  /* 0xffffffff0a00780c */ /* 0x000fe20001741670 */
[----:B0-----:R-:W-:Y:S01]  /*0300*/  IMAD.WIDE.U32 R6, R4, 0x14, R6 ;  /* 0x0000001404067825 */ /* 0x001fe200078e0006 */
[----:B------:R-:W-:Y:S02]  /*0310*/  ISETP.LT.OR P4, PT, R10, 0x1, P4 ;  /* 0x000000010a00780c */ /* 0x000fe40002781670 */
[----:B------:R-:W-:Y:S01]  /*0320*/  @!P1 LEA R8, P3, R12, UR10, 0x2 ;  /* 0x0000000a0c089c11 */ /* 0x000fe2000f8610ff */
[----:B------:R-:W-:-:S03]  /*0330*/  @!P0 IMAD.WIDE.U32 R10, R17, UR6, R10 ;  /* 0x00000006110a8c25 */ /* 0x000fc6000f8e000a */
[----:B------:R-:W-:Y:S01]  /*0340*/  @!P1 LEA.HI.X R9, R12, UR11, R15, 0x2, P3 ;  /* 0x0000000b0c099c11 */ /* 0x000fe200098f140f */
[----:B------:R-:W-:Y:S01]  /*0350*/  @!P0 IMAD R17, R17, UR7, R11 ;  /* 0x0000000711118c24 */ /* 0x000fe2000f8e020b */
[----:B------:R-:W-:-:S04]  /*0360*/  @!P0 LEA R12, P3, R10, UR10, 0x2 ;  /* 0x0000000a0a0c8c11 */ /* 0x000fc8000f8610ff */
[----:B------:R-:W-:Y:S01]  /*0370*/  @!P0 LEA.HI.X R13, R10, UR11, R17, 0x2, P3 ;  /* 0x0000000b0a0d8c11 */ /* 0x000fe200098f1411 */
[----:B------:R-:W-:Y:S02]  /*0380*/  IMAD.IADD R5, R7, 0x1, R5 ;  /* 0x0000000107057824 */ /* 0x000fe400078e0205 */
[----:B------:R-:W-:-:S05]  /*0390*/  IMAD.MOV.U32 R4, RZ, RZ, R6 ;  /* 0x000000ffff047224 */ /* 0x000fca00078e0006 */
[----:B------:R-:W3:Y:S04]  /*03a0*/  LDG.E R7, desc[UR4][R4.64] ;  /* 0x0000000404077981 */ /* 0x000ee8000c1e1900 */
[----:B------:R-:W4:Y:S01]  /*03b0*/  LDG.E R6, desc[UR4][R4.64+0x4] ;  /* 0x0000040404067981 */ /* 0x000f22000c1e1900 */
[----:B--2---:R-:W-:-:S03]  /*03c0*/  IMAD.MOV.U32 R14, RZ, RZ, R0 ;  /* 0x000000ffff0e7224 */ /* 0x004fc600078e0000 */
[----:B------:R-:W2:Y:S01]  /*03d0*/  @!P2 LDG.E R0, desc[UR4][R2.64+0x4] ;  /* 0x000004040200a981 */ /* 0x000ea2000c1e1900 */
[--C-:B------:R-:W-:Y:S02]  /*03e0*/  IMAD.MOV.U32 R11, RZ, RZ, R14.reuse ;  /* 0x000000ffff0b7224 */ /* 0x100fe400078e000e */
[----:B------:R-:W-:Y:S02]  /*03f0*/  IMAD.MOV.U32 R15, RZ, RZ, R14 ;  /* 0x000000ffff0f7224 */ /* 0x000fe400078e000e */
[----:B------:R-:W5:Y:S04]  /*0400*/  @!P0 LDG.E R14, desc[UR4][R12.64] ;  /* 0x000000040c0e8981 */ /* 0x000f68000c1e1900 */
[----:B------:R-:W2:Y:S04]  /*0410*/  @!P4 LDG.E R11, desc[UR4][R2.64+-0x4] ;  /* 0xfffffc04020bc981 */ /* 0x000ea8000c1e1900 */
[----:B------:R-:W5:Y:S01]  /*0420*/  @!P1 LDG.E R15, desc[UR4][R8.64] ;  /* 0x00000004080f9981 */ /* 0x000f62000c1e1900 */
[----:B--2---:R-:W-:Y:S01]  /*0430*/  FADD R0, -R11, R0 ;  /* 0x000000000b007221 */ /* 0x004fe20000000100 */
[----:B-----5:R-:W-:-:S03]  /*0440*/  FADD R15, R15, -R14 ;  /* 0x8000000e0f0f7221 */ /* 0x020fc60000000000 */
[----:B---3--:R-:W-:Y:S01]  /*0450*/  FFMA R7, R0, -0.5, R7 ;  /* 0xbf00000000077823 */ /* 0x008fe20000000007 */
[----:B----4-:R-:W-:-:S04]  /*0460*/  FFMA R15, R15, -0.5, R6 ;  /* 0xbf0000000f0f7823 */ /* 0x010fc80000000006 */
[----:B------:R-:W-:Y:S04]  /*0470*/  STG.E desc[UR4][R4.64], R7 ;  /* 0x0000000704007986 */ /* 0x000fe8000c101904 */
[----:B------:R-:W-:Y:S01]  /*0480*/  STG.E desc[UR4][R4.64+0x4], R15 ;  /* 0x0000040f04007986 */ /* 0x000fe2000c101904 */
[----:B------:R-:W-:Y:S05]  /*0490*/  EXIT ;  /* 0x000000000000794d */ /* 0x000fea0003800000 */
.L_x_15:
        /* <DEDUP_REMOVED lines=14> */
.L_x_111:


//--------------------- .text._Z19computePressureImplP8ParticlemmPfS1_ff --------------------------
	.section	.text._Z19computePressureImplP8ParticlemmPfS1_ff,"ax",@progbits
	.align	128
        .global         _Z19computePressureImplP8ParticlemmPfS1_ff
        .type           _Z19computePressureImplP8ParticlemmPfS1_ff,@function
        .size           _Z19computePressureImplP8ParticlemmPfS1_ff,(.L_x_112 - _Z19computePressureImplP8ParticlemmPfS1_ff)
        .other          _Z19computePressureImplP8ParticlemmPfS1_ff,@"STO_CUDA_ENTRY STV_DEFAULT"
_Z19computePressureImplP8ParticlemmPfS1_ff:
.text._Z19computePressureImplP8ParticlemmPfS1_ff:
[----:B------:R-:W-:Y:S01]  /*0000*/  LDC R1, c[0x0][0x37c] ;  /* 0x0000df00ff017b82 */ /* 0x000fe20000000800 */
[----:B------:R-:W0:Y:S07]  /*0010*/  S2R R13, SR_TID.X ;  /* 0x00000000000d7919 */ /* 0x000e2e0000002100 */
[----:B------:R-:W0:Y:S01]  /*0020*/  S2UR UR4, SR_CTAID.X ;  /* 0x00000000000479c3 */ /* 0x000e220000002500 */
[----:B------:R-:W1:Y:S01]  /*0030*/  LDCU.64 UR6, c[0x0][0x388] ;  /* 0x00007100ff0677ac */ /* 0x000e620008000a00 */
[----:B------:R-:W2:Y:S01]  /*0040*/  S2R R0, SR_TID.Y ;  /* 0x0000000000007919 */ /* 0x000ea20000002200 */
[----:B------:R-:W3:Y:S05]  /*0050*/  LDCU.64 UR10, c[0x0][0x3a0] ;  /* 0x00007400ff0a77ac */ /* 0x000eea0008000a00 */
[----:B------:R-:W0:Y:S01]  /*0060*/  LDC R12, c[0x0][0x360] ;  /* 0x0000d800ff0c7b82 */ /* 0x000e220000000800 */
[----:B------:R-:W4:Y:S07]  /*0070*/  LDCU.64 UR8, c[0x0][0x390] ;  /* 0x00007200ff0877ac */ /* 0x000f2e0008000a00 */
[----:B------:R-:W2:Y:S08]  /*0080*/  S2UR UR5, SR_CTAID.Y ;  /* 0x00000000000579c3 */ /* 0x000eb00000002600 */
[----:B------:R-:W2:Y:S08]  /*0090*/  LDC R11, c[0x0][0x364] ;  /* 0x0000d900ff0b7b82 */ /* 0x000eb00000000800 */
[----:B------:R-:W5:Y:S01]  /*00a0*/  LDC.64 R8, c[0x0][0x380] ;  /* 0x0000e000ff087b82 */ /* 0x000f620000000a00 */
[----:B0-----:R-:W-:-:S05]  /*00b0*/  IMAD R12, R12, UR4, R13 ;  /* 0x000000040c0c7c24 */ /* 0x001fca000f8e020d */
[----:B------:R-:W-:Y:S01]  /*00c0*/  SHF.R.S32.HI R13, RZ, 0x1f, R12 ;  /* 0x0000001fff0d7819 */ /* 0x000fe2000001140c */
[----:B--2---:R-:W-:Y:S01]  /*00d0*/  IMAD R11, R11, UR5, R0 ;  /* 0x000000050b0b7c24 */ /* 0x004fe2000f8e0200 */
[----:B------:R-:W0:Y:S03]  /*00e0*/  LDCU.64 UR4, c[0x0][0x358] ;  /* 0x00006b00ff0477ac */ /* 0x000e260008000a00 */
[----:B-1----:R-:W-:-:S04]  /*00f0*/  IMAD.WIDE.U32 R2, R11, UR6, R12 ;  /* 0x000000060b027c25 */ /* 0x002fc8000f8e000c */
[----:B------:R-:W-:Y:S02]  /*0100*/  IMAD R3, R11, UR7, R3 ;  /* 0x000000070b037c24 */ /* 0x000fe4000f8e0203 */
[----:B-----5:R-:W-:-:S03]  /*0110*/  IMAD.WIDE.U32 R4, R2, 0x14, R8 ;  /* 0x0000001402047825 */ /* 0x020fc600078e0008 */
[C---:B------:R-:W-:Y:S01]  /*0120*/  SHF.L.U64.HI R0, R2.reuse, 0x2, R3 ;  /* 0x0000000202007819 */ /* 0x040fe20000010203 */
[----:B------:R-:W-:Y:S02]  /*0130*/  IMAD R7, R3, 0x14, RZ ;  /* 0x0000001403077824 */ /* 0x000fe400078e02ff */
[----:B------:R-:W-:-:S03]  /*0140*/  IMAD.SHL.U32 R16, R2, 0x4, RZ ;  /* 0x0000000402107824 */ /* 0x000fc600078e00ff */
[----:B------:R-:W-:Y:S02]  /*0150*/  IADD3 R5, PT, PT, R5, R7, RZ ;  /* 0x0000000705057210 */ /* 0x000fe40007ffe0ff */
[----:B---3--:R-:W-:-:S03]  /*0160*/  IADD3 R6, P0, PT, R16, UR10, RZ ;  /* 0x0000000a10067c10 */ /* 0x008fc6000ff1e0ff */
[----:B0-----:R-:W2:Y:S01]  /*0170*/  LDG.E R20, desc[UR4][R4.64] ;  /* 0x0000000404147981 */ /* 0x001ea2000c1e1900 */
[----:B------:R-:W-:-:S03]  /*0180*/  IADD3.X R7, PT, PT, R0, UR11, RZ, P0, !PT ;  /* 0x0000000b00077c10 */ /* 0x000fc600087fe4ff */
[----:B------:R-:W3:Y:S04]  /*0190*/  LDG.E R19, desc[UR4][R4.64+0x4] ;  /* 0x0000040404137981 */ /* 0x000ee8000c1e1900 */
[----:B------:R-:W5:Y:S01]  /*01a0*/  LDG.E R17, desc[UR4][R6.64] ;  /* 0x0000000406117981 */ /* 0x000f62000c1e1900 */
[----:B------:R-:W-:-:S04]  /*01b0*/  ISETP.GE.U32.AND P1, PT, R12, UR6, PT ;  /* 0x000000060c007c0c */ /* 0x000fc8000bf26070 */
[----:B------:R-:W-:-:S04]  /*01c0*/  ISETP.GE.U32.AND.EX P1, PT, R13, UR7, PT, P1 ;  /* 0x000000070d007c0c */ /* 0x000fc8000bf26110 */
[----:B------:R-:W-:Y:S01]  /*01d0*/  ISETP.GT.AND P1, PT, R12, -0x1, !P1 ;  /* 0xffffffff0c00780c */ /* 0x000fe20004f24270 */
[C---:B------:R-:W-:Y:S01]  /*01e0*/  VIADD R23, R11.reuse, 0xffffffff ;  /* 0xffffffff0b177836 */ /* 0x040fe20000000000 */
[----:B------:R-:W-:Y:S02]  /*01f0*/  IADD3 R21, PT, PT, R11, 0x1, RZ ;  /* 0x000000010b157810 */ /* 0x000fe40007ffe0ff */
[----:B------:R-:W-:-:S09]  /*0200*/  PLOP3.LUT P3, PT, PT, PT, PT, 0x8, 0x80 ;  /* 0x000000000080781c */ /* 0x000fd20003f6e170 */
[----:B----4-:R-:W-:Y:S02]  /*0210*/  @P1 ISETP.GE.U32.AND P4, PT, R23, UR8, PT ;  /* 0x0000000817001c0c */ /* 0x010fe4000bf86070 */
[----:B------:R-:W-:-:S04]  /*0220*/  @P1 SHF.R.S32.HI R2, RZ, 0x1f, R23 ;  /* 0x0000001fff021819 */ /* 0x000fc80000011417 */
[----:B------:R-:W-:Y:S02]  /*0230*/  @P1 ISETP.GE.U32.AND.EX P4, PT, R2, UR9, PT, P4 ;  /* 0x0000000902001c0c */ /* 0x000fe4000bf86140 */
[----:B------:R-:W-:Y:S02]  /*0240*/  @P1 ISETP.GE.U32.AND P5, PT, R21, UR8, PT ;  /* 0x0000000815001c0c */ /* 0x000fe4000bfa6070 */
[----:B------:R-:W-:Y:S02]  /*0250*/  @P1 PLOP3.LUT P3, PT, P4, PT, PT, 0x8, 0x80 ;  /* 0x000000000080181c */ /* 0x000fe4000276e170 */
[----:B------:R-:W-:Y:S02]  /*0260*/  PLOP3.LUT P0, PT, PT, PT, PT, 0x80, 0x8 ;  /* 0x000000000008781c */ /* 0x000fe40003f0f070 */
[----:B------:R-:W-:Y:S02]  /*0270*/  @P1 ISETP.GE.U32.AND.EX P0, PT, RZ, UR9, PT, P5 ;  /* 0x00000009ff001c0c */ /* 0x000fe4000bf06150 */
[C---:B------:R-:W-:Y:S01]  /*0280*/  ISETP.NE.AND P1, PT, R11.reuse, RZ, P3 ;  /* 0x000000ff0b00720c */ /* 0x040fe20001f25270 */
[----:B------:R-:W-:Y:S01]  /*0290*/  VIADD R2, R12, 0x1 ;  /* 0x000000010c027836 */ /* 0x000fe20000000000 */
[----:B------:R-:W-:-:S02]  /*02a0*/  ISETP.GE.U32.AND P2, PT, R11, UR8, PT ;  /* 0x000000080b007c0c */ /* 0x000fc4000bf46070 */
[----:B------:R-:W-:Y:S02]  /*02b0*/  IADD3 R3, PT, PT, R12, -0x1, RZ ;  /* 0xffffffff0c037810 */ /* 0x000fe40007ffe0ff */
[----:B------:R-:W-:Y:S02]  /*02c0*/  ISETP.GE.U32.AND P3, PT, R2, UR6, PT ;  /* 0x0000000602007c0c */ /* 0x000fe4000bf66070 */
[----:B------:R-:W-:Y:S02]  /*02d0*/  ISETP.GE.U32.AND.EX P2, PT, RZ, UR9, PT, P2 ;  /* 0x00000009ff007c0c */ /* 0x000fe4000bf46120 */
[----:B------:R-:W-:Y:S02]  /*02e0*/  SHF.R.S32.HI R2, RZ, 0x1f, R2 ;  /* 0x0000001fff027819 */ /* 0x000fe40000011402 */
[----:B------:R-:W-:Y:S01]  /*02f0*/  ISETP.GE.U32.AND P4, PT, R3, UR6, PT ;  /* 0x0000000603007c0c */ /* 0x000fe2000bf86070 */
[----:B------:R-:W-:Y:S01]  /*0300*/  @!P0 IMAD.WIDE.U32 R14, R21, UR6, R12 ;  /* 0x00000006150e8c25 */ /* 0x000fe2000f8e000c */
[----:B------:R-:W-:-:S02]  /*0310*/  SHF.R.S32.HI R3, RZ, 0x1f, R3 ;  /* 0x0000001fff037819 */ /* 0x000fc40000011403 */
[----:B------:R-:W-:Y:S01]  /*0320*/  ISETP.GE.U32.OR.EX P3, PT, R2, UR7, P2, P3 ;  /* 0x0000000702007c0c */ /* 0x000fe20009766530 */
[----:B------:R-:W-:Y:S01]  /*0330*/  @P1 IMAD.WIDE.U32 R10, R23, UR6, R12 ;  /* 0x00000006170a1c25 */ /* 0x000fe2000f8e000c */
[----:B------:R-:W-:Y:S02]  /*0340*/  ISETP.GE.U32.OR.EX P4, PT, R3, UR7, P2, P4 ;  /* 0x0000000703007c0c */ /* 0x000fe40009786540 */
[----:B------:R-:W-:Y:S01]  /*0350*/  ISETP.LT.OR P2, PT, R12, -0x1, P3 ;  /* 0xffffffff0c00780c */ /* 0x000fe20001f41670 */
[----:B------:R-:W-:Y:S01]  /*0360*/  @!P0 IMAD R15, R21, UR7, R15 ;  /* 0x00000007150f8c24 */ /* 0x000fe2000f8e020f */
[----:B------:R-:W-:Y:S01]  /*0370*/  @!P0 LEA R18, P3, R14, UR10, 0x2 ;  /* 0x0000000a0e128c11 */ /* 0x000fe2000f8610ff */
[----:B------:R-:W-:Y:S01]  /*0380*/  @P1 IMAD R3, R23, UR7, R11 ;  /* 0x0000000717031c24 */ /* 0x000fe2000f8e020b */
[----:B------:R-:W-:Y:S02]  /*0390*/  @P1 LEA R2, P5, R10, UR10, 0x2 ;  /* 0x0000000a0a021c11 */ /* 0x000fe4000f8a10ff */
[----:B------:R-:W-:-:S02]  /*03a0*/  ISETP.LT.OR P4, PT, R12, 0x1, P4 ;  /* 0x000000010c00780c */ /* 0x000fc40002781670 */
[----:B------:R-:W-:Y:S01]  /*03b0*/  @!P0 LEA.HI.X R11, R14, UR11, R15, 0x2, P3 ;  /* 0x0000000b0e0b8c11 */ /* 0x000fe200098f140f */
[----:B------:R-:W-:Y:S01]  /*03c0*/  @!P0 IMAD.WIDE.U32 R14, R21, UR6, R12 ;  /* 0x00000006150e8c25 */ /* 0x000fe2000f8e000c */
[----:B------:R-:W-:-:S03]  /*03d0*/  @P1 LEA.HI.X R3, R10, UR11, R3, 0x2, P5 ;  /* 0x0000000b0a031c11 */ /* 0x000fc6000a8f1403 */
[----:B------:R-:W-:-:S04]  /*03e0*/  @P1 IMAD.WIDE.U32 R12, R23, UR6, R12 ;  /* 0x00000006170c1c25 */ /* 0x000fc8000f8e000c */
[----:B------:R-:W-:Y:S02]  /*03f0*/  @!P0 IMAD R22, R21, UR7, R15 ;  /* 0x0000000715168c24 */ /* 0x000fe4000f8e020f */
[----:B------:R-:W-:Y:S01]  /*0400*/  @P1 IMAD R13, R23, UR7, R13 ;  /* 0x00000007170d1c24 */ /* 0x000fe2000f8e020d */
[----:B------:R-:W0:Y:S01]  /*0410*/  LDCU.64 UR6, c[0x0][0x398] ;  /* 0x00007300ff0677ac */ /* 0x000e220008000a00 */
[----:B------:R-:W-:-:S04]  /*0420*/  @!P0 IMAD.WIDE.U32 R14, R14, 0x14, R8 ;  /* 0x000000140e0e8825 */ /* 0x000fc800078e0008 */
[----:B------:R-:W-:Y:S02]  /*0430*/  @!P0 IMAD R23, R22, 0x14, RZ ;  /* 0x0000001416178824 */ /* 0x000fe400078e02ff */
[----:B------:R-:W-:-:S03]  /*0440*/  @P1 IMAD.WIDE.U32 R8, R12, 0x14, R8 ;  /* 0x000000140c081825 */ /* 0x000fc600078e0008 */
[----:B------:R-:W-:Y:S01]  /*0450*/  @!P0 IADD3 R15, PT, PT, R15, R23, RZ ;  /* 0x000000170f0f8210 */ /* 0x000fe20007ffe0ff */
[----:B------:R-:W-:-:S04]  /*0460*/  @P1 IMAD R23, R13, 0x14, RZ ;  /* 0x000000140d171824 */ /* 0x000fc800078e02ff */
[----:B------:R-:W-:Y:S02]  /*0470*/  @P1 IMAD.IADD R9, R9, 0x1, R23 ;  /* 0x0000000109091824 */ /* 0x000fe400078e0217 */
[----:B--2---:R-:W-:-:S05]  /*0480*/  FADD R10, -R20, -RZ ;  /* 0x800000ff140a7221 */ /* 0x004fca0000000100 */
[----:B------:R-:W-:Y:S01]  /*0490*/  MOV R21, R10 ;  /* 0x0000000a00157202 */ /* 0x000fe20000000f00 */
[----:B---3--:R-:W-:Y:S01]  /*04a0*/  FADD R19, -R19, -RZ ;  /* 0x800000ff13137221 */ /* 0x008fe20000000100 */
[----:B------:R-:W2:Y:S01]  /*04b0*/  @!P2 LDG.E R10, desc[UR4][R4.64+0x14] ;  /* 0x00001404040aa981 */ /* 0x000ea2000c1e1900 */
[----:B-----5:R-:W-:-:S03]  /*04c0*/  IMAD.MOV.U32 R20, RZ, RZ, R17 ;  /* 0x000000ffff147224 */ /* 0x020fc600078e0011 */
[----:B------:R1:W2:Y:S01]  /*04d0*/  @!P4 LDG.E R21, desc[UR4][R4.64+-0x14] ;  /* 0xffffec040415c981 */ /* 0x0002a2000c1e1900 */
[----:B------:R-:W-:Y:S01]  /*04e0*/  IMAD.MOV.U32 R12, RZ, RZ, R20 ;  /* 0x000000ffff0c7224 */ /* 0x000fe200078e0014 */
[----:B------:R-:W-:Y:S02]  /*04f0*/  MOV R13, R20 ;  /* 0x00000014000d7202 */ /* 0x000fe40000000f00 */
[----:B------:R-:W3:Y:S04]  /*0500*/  @P1 LDG.E R17, desc[UR4][R2.64] ;  /* 0x0000000402111981 */ /* 0x000ee8000c1e1900 */
[----:B------:R-:W4:Y:S01]  /*0510*/  @!P4 LDG.E R13, desc[UR4][R6.64+-0x4] ;  /* 0xfffffc04060dc981 */ /* 0x000f22000c1e1900 */
[----:B-1----:R-:W-:Y:S01]  /*0520*/  @!P0 IMAD.MOV.U32 R5, RZ, RZ, R11 ;  /* 0x000000ffff058224 */ /* 0x002fe200078e000b */
[----:B------:R-:W-:Y:S01]  /*0530*/  @!P0 MOV R4, R18 ;  /* 0x0000001200048202 */ /* 0x000fe20000000f00 */
[----:B------:R-:W-:Y:S01]  /*0540*/  IMAD.MOV.U32 R11, RZ, RZ, R19 ;  /* 0x000000ffff0b7224 */ /* 0x000fe200078e0013 */
[----:B------:R-:W5:Y:S04]  /*0550*/  @!P2 LDG.E R20, desc[UR4][R6.64+0x4] ;  /* 0x000004040614a981 */ /* 0x000f68000c1e1900 */
[----:B------:R1:W3:Y:S04]  /*0560*/  @!P0 LDG.E R12, desc[UR4][R4.64] ;  /* 0x00000004040c8981 */ /* 0x0002e8000c1e1900 */
[----:B------:R-:W4:Y:S04]  /*0570*/  @!P0 LDG.E R11, desc[UR4][R14.64+0x4] ;  /* 0x000004040e0b8981 */ /* 0x000f28000c1e1900 */
[----:B------:R-:W5:Y:S01]  /*0580*/  @P1 LDG.E R19, desc[UR4][R8.64+0x4] ;  /* 0x0000040408131981 */ /* 0x000f62000c1e1900 */
[----:B-1----:R-:W1:Y:S01]  /*0590*/  LDC R4, c[0x0][0x3a8] ;  /* 0x0000ea00ff047b82 */ /* 0x002e620000000800 */
[----:B0-----:R-:W-:Y:S01]  /*05a0*/  IADD3 R16, P0, PT, R16, UR6, RZ ;  /* 0x0000000610107c10 */ /* 0x001fe2000ff1e0ff */
[----:B-1----:R-:W-:Y:S01]  /*05b0*/  FMUL R4, R4, R4 ;  /* 0x0000000404047220 */ /* 0x002fe20000400000 */
[----:B--2---:R-:W-:Y:S01]  /*05c0*/  FADD R10, R10, -R21 ;  /* 0x800000150a0a7221 */ /* 0x004fe20000000000 */
[----:B---3--:R-:W-:-:S03]  /*05d0*/  FADD R2, R12, R17 ;  /* 0x000000110c027221 */ /* 0x008fc60000000000 */
[----:B----4-:R-:W-:Y:S01]  /*05e0*/  FADD R10, R10, R11 ;  /* 0x0000000b0a0a7221 */ /* 0x010fe20000000000 */
[----:B------:R-:W-:-:S03]  /*05f0*/  FADD R3, R2, R13 ;  /* 0x0000000d02037221 */ /* 0x000fc60000000000 */
[----:B-----5:R-:W-:Y:S01]  /*0600*/  FADD R2, R10, -R19 ;  /* 0x800000130a027221 */ /* 0x020fe20000000000 */
[----:B------:R-:W-:-:S03]  /*0610*/  FADD R3, R3, R20 ;  /* 0x0000001403037221 */ /* 0x000fc60000000000 */
[----:B------:R-:W-:-:S04]  /*0620*/  FMUL R2, R2, -0.5 ;  /* 0xbf00000002027820 */ /* 0x000fc80000400000 */
[----:B------:R-:W-:Y:S01]  /*0630*/  FFMA R2, R2, R4, R3 ;  /* 0x0000000402027223 */ /* 0x000fe20000000003 */
[----:B------:R-:W-:-:S03]  /*0640*/  IADD3.X R17, PT, PT, R0, UR7, RZ, P0, !PT ;  /* 0x0000000700117c10 */ /* 0x000fc600087fe4ff */
[----:B------:R-:W-:-:S05]  /*0650*/  FMUL R3, R2, 0.25 ;  /* 0x3e80000002037820 */ /* 0x000fca0000400000 */
[----:B------:R-:W-:Y:S01]  /*0660*/  STG.E desc[UR4][R16.64], R3 ;  /* 0x0000000310007986 */ /* 0x000fe2000c101904 */
[----:B------:R-:W-:Y:S05]  /*0670*/  EXIT ;  /* 0x000000000000794d */ /* 0x000fea0003800000 */
.L_x_16:
        /* <DEDUP_REMOVED lines=16> */
.L_x_112:


//--------------------- .text._Z14applyVorticityP8ParticleS0_Pfmmff --------------------------
	.section	.text._Z14applyVorticityP8ParticleS0_Pfmmff,"ax",@progbits
	.align	128
        .global         _Z14applyVorticityP8ParticleS0_Pfmmff
        .type           _Z14applyVorticityP8ParticleS0_Pfmmff,@function
        .size           _Z14applyVorticityP8ParticleS0_Pfmmff,(.L_x_101 - _Z14applyVorticityP8ParticleS0_Pfmmff)
        .other          _Z14applyVorticityP8ParticleS0_Pfmmff,@"STO_CUDA_ENTRY STV_DEFAULT"
_Z14applyVorticityP8ParticleS0_Pfmmff:
.text._Z14applyVorticityP8ParticleS0_Pfmmff:
[----:B------:R-:W-:Y:S01]  /*0000*/  LDC R1, c[0x0][0x37c] ;  /* 0x0000df00ff017b82 */ /* 0x000fe20000000800 */
[----:B------:R-:W0:Y:S07]  /*0010*/  S2R R9, SR_TID.X ;  /* 0x0000000000097919 */ /* 0x000e2e0000002100 */
[----:B------:R-:W0:Y:S01]  /*0020*/  S2UR UR4, SR_CTAID.X ;  /* 0x00000000000479c3 */ /* 0x000e220000002500 */
[----:B------:R-:W1:Y:S01]  /*0030*/  LDCU.128 UR8, c[0x0][0x390] ;  /* 0x00007200ff0877ac */ /* 0x000e620008000c00 */
[----:B------:R-:W2:Y:S01]  /*0040*/  S2R R0, SR_TID.Y ;  /* 0x0000000000007919 */ /* 0x000ea20000002200 */
[----:B------:R-:W3:Y:S05]  /*0050*/  LDCU.64 UR6, c[0x0][0x3a0] ;  /* 0x00007400ff0677ac */ /* 0x000eea0008000a00 */
        /* <DEDUP_REMOVED lines=9> */
[----:B------:R-:W-:-:S04]  /*00f0*/  LEA R4, P0, R2, UR8, 0x2 ;  /* 0x0000000802047c11 */ /* 0x000fc8000f8010ff */
[----:B------:R-:W-:-:S05]  /*0100*/  LEA.HI.X R5, R2, UR9, R7, 0x2, P0 ;  /* 0x0000000902057c11 */ /* 0x000fca00080f1407 */
[----:B0-----:R-:W2:Y:S01]  /*0110*/  LDG.E R3, desc[UR4][R4.64] ;  /* 0x0000000404037981 */ /* 0x001ea2000c1e1900 */
[C---:B------:R-:W-:Y:S01]  /*0120*/  ISETP.GE.U32.AND P2, PT, R8.reuse, UR10, PT ;  /* 0x0000000a08007c0c */ /* 0x040fe2000bf46070 */
[C---:B------:R-:W-:Y:S01]  /*0130*/  VIADD R15, R11.reuse, 0x1 ;  /* 0x000000010b0f7836 */ /* 0x040fe20000000000 */
[----:B------:R-:W-:Y:S01]  /*0140*/  PLOP3.LUT P4, PT, PT, PT, PT, 0x8, 0x80 ;  /* 0x000000000080781c */ /* 0x000fe20003f8e170 */
[----:B------:R-:W-:Y:S01]  /*0150*/  VIADD R17, R11, 0xffffffff ;  /* 0xffffffff0b117836 */ /* 0x000fe20000000000 */
[----:B------:R-:W-:Y:S01]  /*0160*/  ISETP.GE.U32.AND.EX P0, PT, R9, UR11, PT, P2 ;  /* 0x0000000b09007c0c */ /* 0x000fe2000bf06120 */
[C---:B------:R-:W-:Y:S01]  /*0170*/  VIADD R6, R8.reuse, 0xffffffff ;  /* 0xffffffff08067836 */ /* 0x040fe20000000000 */
[----:B---3--:R-:W-:Y:S02]  /*0180*/  ISETP.GE.U32.AND P3, PT, R15, UR6, PT ;  /* 0x000000060f007c0c */ /* 0x008fe4000bf66070 */
[----:B------:R-:W-:Y:S02]  /*0190*/  ISETP.LT.OR P0, PT, R8, RZ, P0 ;  /* 0x000000ff0800720c */ /* 0x000fe40000701670 */
[----:B------:R-:W-:-:S04]  /*01a0*/  ISETP.GE.U32.AND.EX P3, PT, RZ, UR7, PT, P3 ;  /* 0x00000007ff007c0c */ /* 0x000fc8000bf66130 */
[----:B------:R-:W-:Y:S02]  /*01b0*/  ISETP.GE.U32.OR.EX P3, PT, R9, UR11, P3, P2 ;  /* 0x0000000b09007c0c */ /* 0x000fe40009f66520 */
[----:B------:R-:W-:-:S04]  /*01c0*/  ISETP.GE.U32.AND P2, PT, R11, UR6, PT ;  /* 0x000000060b007c0c */ /* 0x000fc8000bf46070 */
[----:B------:R-:W-:Y:S02]  /*01d0*/  ISETP.GE.U32.AND.EX P2, PT, RZ, UR7, PT, P2 ;  /* 0x00000007ff007c0c */ /* 0x000fe4000bf46120 */
[----:B------:R-:W-:Y:S02]  /*01e0*/  @!P0 ISETP.GE.U32.AND P1, PT, R17, UR6, PT ;  /* 0x0000000611008c0c */ /* 0x000fe4000bf26070 */
[----:B------:R-:W-:-:S04]  /*01f0*/  @!P0 SHF.R.S32.HI R0, RZ, 0x1f, R17 ;  /* 0x0000001fff008819 */ /* 0x000fc80000011411 */
[----:B------:R-:W-:Y:S02]  /*0200*/  @!P0 ISETP.GE.U32.AND.EX P1, PT, R0, UR7, PT, P1 ;  /* 0x0000000700008c0c */ /* 0x000fe4000bf26110 */
[C---:B------:R-:W-:Y:S02]  /*0210*/  IADD3 R0, PT, PT, R8.reuse, 0x1, RZ ;  /* 0x0000000108007810 */ /* 0x040fe40007ffe0ff */
[----:B------:R-:W-:Y:S02]  /*0220*/  @!P0 PLOP3.LUT P4, PT, P1, PT, PT, 0x8, 0x80 ;  /* 0x000000000080881c */ /* 0x000fe40000f8e170 */
[----:B------:R-:W-:Y:S02]  /*0230*/  ISETP.LT.OR P0, PT, R8, RZ, P3 ;  /* 0x000000ff0800720c */ /* 0x000fe40001f01670 */
[----:B------:R-:W-:Y:S02]  /*0240*/  ISETP.EQ.OR P1, PT, R11, RZ, !P4 ;  /* 0x000000ff0b00720c */ /* 0x000fe40006722670 */
[----:B------:R-:W-:-:S02]  /*0250*/  ISETP.GE.U32.AND P3, PT, R0, UR10, PT ;  /* 0x0000000a00007c0c */ /* 0x000fc4000bf66070 */
[----:B------:R-:W-:Y:S02]  /*0260*/  SHF.R.S32.HI R0, RZ, 0x1f, R0 ;  /* 0x0000001fff007819 */ /* 0x000fe40000011400 */
[----:B------:R-:W-:Y:S02]  /*0270*/  ISETP.GE.U32.AND P4, PT, R6, UR10, PT ;  /* 0x0000000a06007c0c */ /* 0x000fe4000bf86070 */
[----:B------:R-:W-:Y:S02]  /*0280*/  SHF.R.S32.HI R6, RZ, 0x1f, R6 ;  /* 0x0000001fff067819 */ /* 0x000fe40000011406 */
[----:B------:R-:W-:Y:S01]  /*0290*/  ISETP.GE.U32.OR.EX P3, PT, R0, UR11, P2, P3 ;  /* 0x0000000b00007c0c */ /* 0x000fe20009766530 */
[--C-:B------:R-:W-:Y:S01]  /*02a0*/  @!P0 IMAD.WIDE.U32 R10, R15, UR10, R8.reuse ;  /* 0x0000000a0f0a8c25 */ /* 0x100fe2000f8e0008 */
[----:B------:R-:W-:Y:S02]  /*02b0*/  ISETP.GE.U32.OR.EX P4, PT, R6, UR11, P2, P4 ;  /* 0x0000000b06007c0c */ /* 0x000fe40009786540 */
[----:B------:R-:W-:Y:S01]  /*02c0*/  ISETP.LT.OR P2, PT, R8, -0x1, P3 ;  /* 0xffffffff0800780c */ /* 0x000fe20001f41670 */
[----:B------:R-:W-:Y:S01]  /*02d0*/  @!P1 IMAD.WIDE.U32 R12, R17, UR10, R8 ;  /* 0x0000000a110c9c25 */ /* 0x000fe2000f8e0008 */
[----:B------:R-:W-:-:S02]  /*02e0*/  @!P0 LEA R14, P3, R10, UR8, 0x2 ;  /* 0x000000080a0e8c11 */ /* 0x000fc4000f8610ff */
[----:B------:R-:W-:Y:S01]  /*02f0*/  ISETP.LT.OR P4, PT, R8, 0x1, P4 ;  /* 0x000000010800780c */ /* 0x000fe20002781670 */
[----:B------:R-:W-:Y:S01]  /*0300*/  @!P0 IMAD R15, R15, UR11, R11 ;  /* 0x0000000b0f0f8c24 */ /* 0x000fe2000f8e020b */
[----:B------:R-:W-:Y:S01]  /*0310*/  @!P1 LEA R16, P5, R12, UR8, 0x2 ;  /* 0x000000080c109c11 */ /* 0x000fe2000f8a10ff */
[----:B------:R-:W-:Y:S01]  /*0320*/  @!P1 IMAD R17, R17, UR11, R13 ;  /* 0x0000000b11119c24 */ /* 0x000fe2000f8e020d */
[----:B------:R-:W0:Y:S02]  /*0330*/  LDC.64 R8, c[0x0][0x380] ;  /* 0x0000e000ff087b82 */ /* 0x000e240000000a00 */
[----:B------:R-:W-:Y:S02]  /*0340*/  @!P0 LEA.HI.X R15, R10, UR9, R15, 0x2, P3 ;  /* 0x000000090a0f8c11 */ /* 0x000fe400098f140f */
[----:B------:R-:W-:-:S04]  /*0350*/  @!P1 LEA.HI.X R17, R12, UR9, R17, 0x2, P5 ;  /* 0x000000090c119c11 */ /* 0x000fc8000a8f1411 */
[----:B------:R-:W1:Y:S01]  /*0360*/  LDC.64 R12, c[0x0][0x388] ;  /* 0x0000e200ff0c7b82 */ /* 0x000e620000000a00 */
[--C-:B--2---:R-:W-:Y:S01]  /*0370*/  IMAD.MOV.U32 R6, RZ, RZ, R3.reuse ;  /* 0x000000ffff067224 */ /* 0x104fe200078e0003 */
[----:B------:R-:W-:Y:S01]  /*0380*/  MOV R19, R3 ;  /* 0x0000000300137202 */ /* 0x000fe20000000f00 */
[--C-:B------:R-:W-:Y:S02]  /*0390*/  IMAD.MOV.U32 R0, RZ, RZ, R3.reuse ;  /* 0x000000ffff007224 */ /* 0x100fe400078e0003 */
[----:B------:R-:W-:Y:S02]  /*03a0*/  IMAD.MOV.U32 R11, RZ, RZ, R3 ;  /* 0x000000ffff0b7224 */ /* 0x000fe400078e0003 */
[----:B------:R-:W2:Y:S04]  /*03b0*/  @!P0 LDG.E R6, desc[UR4][R14.64] ;  /* 0x000000040e068981 */ /* 0x000ea8000c1e1900 */
[----:B------:R-:W2:Y:S04]  /*03c0*/  @!P1 LDG.E R19, desc[UR4][R16.64] ;  /* 0x0000000410139981 */ /* 0x000ea8000c1e1900 */
[----:B------:R-:W3:Y:S04]  /*03d0*/  @!P2 LDG.E R0, desc[UR4][R4.64+0x4] ;  /* 0x000004040400a981 */ /* 0x000ee8000c1e1900 */
[----:B------:R4:W3:Y:S01]  /*03e0*/  @!P4 LDG.E R11, desc[UR4][R4.64+-0x4] ;  /* 0xfffffc04040bc981 */ /* 0x0008e2000c1e1900 */
[----:B-1----:R-:W-:Y:S01]  /*03f0*/  IMAD.WIDE.U32 R12, R2, 0x14, R12 ;  /* 0x00000014020c7825 */ /* 0x002fe200078e000c */
[----:B------:R-:W-:Y:S03]  /*0400*/  BSSY.RECONVERGENT B0, `(.L_x_17) ;  /* 0x0000018000007945 */ /* 0x000fe60003800200 */
[----:B------:R-:W-:-:S02]  /*0410*/  IMAD R7, R7, 0x14, RZ ;  /* 0x0000001407077824 */ /* 0x000fc400078e02ff */
[----:B0-----:R-:W-:Y:S01]  /*0420*/  IMAD.WIDE.U32 R8, R2, 0x14, R8 ;  /* 0x0000001402087825 */ /* 0x001fe200078e0008 */
[----:B----4-:R-:W-:-:S03]  /*0430*/  MOV R4, R12 ;  /* 0x0000000c00047202 */ /* 0x010fc60000000f00 */
[----:B------:R-:W-:Y:S02]  /*0440*/  IMAD.IADD R5, R13, 0x1, R7 ;  /* 0x000000010d057824 */ /* 0x000fe400078e0207 */
[----:B------:R-:W-:Y:S02]  /*0450*/  IMAD.IADD R9, R7, 0x1, R9 ;  /* 0x0000000107097824 */ /* 0x000fe400078e0209 */
[----:B--2---:R-:W-:-:S04]  /*0460*/  FADD R6, -|R19|, |R6| ;  /* 0x4000000613067221 */ /* 0x004fc80000000300 */
[----:B------:R-:W-:Y:S01]  /*0470*/  FMUL R6, R6, 0.5 ;  /* 0x3f00000006067820 */ /* 0x000fe20000400000 */
[----:B---3--:R-:W-:-:S03]  /*0480*/  FADD R10, -|R11|, |R0| ;  /* 0x400000000b0a7221 */ /* 0x008fc60000000300 */
[----:B------:R-:W-:Y:S01]  /*0490*/  FMUL R11, R6, R6 ;  /* 0x00000006060b7220 */ /* 0x000fe20000400000 */
[----:B------:R-:W-:-:S04]  /*04a0*/  FMUL R10, R10, 0.5 ;  /* 0x3f0000000a0a7820 */ /* 0x000fc80000400000 */
[----:B------:R-:W-:-:S04]  /*04b0*/  FFMA R11, R10, R10, R11 ;  /* 0x0000000a0a0b7223 */ /* 0x000fc8000000000b */
[----:B------:R0:W1:Y:S01]  /*04c0*/  MUFU.RSQ R14, R11 ;  /* 0x0000000b000e7308 */ /* 0x0000620000001400 */
[----:B------:R-:W-:-:S04]  /*04d0*/  IADD3 R0, PT, PT, R11, -0xd000000, RZ ;  /* 0xf30000000b007810 */ /* 0x000fc80007ffe0ff */
[----:B------:R-:W-:-:S13]  /*04e0*/  ISETP.GT.U32.AND P0, PT, R0, 0x727fffff, PT ;  /* 0x727fffff0000780c */ /* 0x000fda0003f04070 */
[----:B01----:R-:W-:Y:S05]  /*04f0*/  @!P0 BRA `(.L_x_18) ;  /* 0x0000000000108947 */ /* 0x003fea0003800000 */
[----:B------:R-:W-:-:S07]  /*0500*/  MOV R14, 0x520 ;  /* 0x00000520000e7802 */ /* 0x000fce0000000f00 */
[----:B------:R-:W-:Y:S05]  /*0510*/  CALL.REL.NOINC `($__internal_2_$__cuda_sm20_sqrt_rn_f32_slowpath) ;  /* 0x0000000400787944 */ /* 0x000fea0003c00000 */
[----:B------:R-:W-:Y:S01]  /*0520*/  IMAD.MOV.U32 R0, RZ, RZ, R2 ;  /* 0x000000ffff007224 */ /* 0x000fe200078e0002 */
[----:B------:R-:W-:Y:S06]  /*0530*/  BRA `(.L_x_19) ;  /* 0x0000000000107947 */ /* 0x000fec0003800000 */
.L_x_18:
[----:B------:R-:W-:Y:S01]  /*0540*/  FMUL.FTZ R0, R11, R14 ;  /* 0x0000000e0b007220 */ /* 0x000fe20000410000 */
[----:B------:R-:W-:-:S03]  /*0550*/  FMUL.FTZ R2, R14, 0.5 ;  /* 0x3f0000000e027820 */ /* 0x000fc60000410000 */
[----:B------:R-:W-:-:S04]  /*0560*/  FFMA R7, -R0, R0, R11 ;  /* 0x0000000000077223 */ /* 0x000fc8000000010b */
[----:B------:R-:W-:-:S07]  /*0570*/  FFMA R0, R7, R2, R0 ;  /* 0x0000000207007223 */ /* 0x000fce0000000000 */
.L_x_19:
[----:B------:R-:W-:Y:S05]  /*0580*/  BSYNC.RECONVERGENT B0 ;  /* 0x0000000000007941 */ /* 0x000fea0003800200 */
.L_x_17:
[----:B------:R-:W-:Y:S01]  /*0590*/  FADD R2, R0, 9.9999997473787516356e-06 ;  /* 0x3727c5ac00027421 */ /* 0x000fe20000000000 */
[----:B------:R-:W-:Y:S03]  /*05a0*/  BSSY.RECONVERGENT B0, `(.L_x_20) ;  /* 0x000000c000007945 */ /* 0x000fe60003800200 */
[----:B------:R-:W-:-:S05]  /*05b0*/  VIADD R0, R2, 0x1800000 ;  /* 0x0180000002007836 */ /* 0x000fca0000000000 */
[----:B------:R-:W-:-:S04]  /*05c0*/  LOP3.LUT R0, R0, 0x7f800000, RZ, 0xc0, !PT ;  /* 0x7f80000000007812 */ /* 0x000fc800078ec0ff */
[----:B------:R-:W-:-:S13]  /*05d0*/  ISETP.GT.U32.AND P0, PT, R0, 0x1ffffff, PT ;  /* 0x01ffffff0000780c */ /* 0x000fda0003f04070 */
[----:B------:R-:W-:Y:S05]  /*05e0*/  @P0 BRA `(.L_x_21) ;  /* 0x00000000000c0947 */ /* 0x000fea0003800000 */
[----:B------:R-:W-:-:S07]  /*05f0*/  MOV R12, 0x610 ;  /* 0x00000610000c7802 */ /* 0x000fce0000000f00 */
[----:B------:R-:W-:Y:S05]  /*0600*/  CALL.REL.NOINC `($__internal_1_$__cuda_sm20_rcp_rn_f32_slowpath) ;  /* 0x0000000000687944 */ /* 0x000fea0003c00000 */
[----:B------:R-:W-:Y:S05]  /*0610*/  BRA `(.L_x_22) ;  /* 0x0000000000107947 */ /* 0x000fea0003800000 */
.L_x_21:
[----:B------:R-:W0:Y:S02]  /*0620*/  MUFU.RCP R7, R2 ;  /* 0x0000000200077308 */ /* 0x000e240000001000 */
[----:B0-----:R-:W-:-:S04]  /*0630*/  FFMA R0, R2, R7, -1 ;  /* 0xbf80000002007423 */ /* 0x001fc80000000007 */
[----:B------:R-:W-:-:S04]  /*0640*/  FADD.FTZ R0, -R0, -RZ ;  /* 0x800000ff00007221 */ /* 0x000fc80000010100 */
[----:B------:R-:W-:-:S07]  /*0650*/  FFMA R7, R7, R0, R7 ;  /* 0x0000000007077223 */ /* 0x000fce0000000007 */
.L_x_22:
[----:B------:R-:W-:Y:S05]  /*0660*/  BSYNC.RECONVERGENT B0 ;  /* 0x0000000000007941 */ /* 0x000fea0003800200 */
.L_x_20:
[----:B------:R-:W2:Y:S01]  /*0670*/  LDG.E R11, desc[UR4][R4.64] ;  /* 0x00000004040b7981 */ /* 0x000ea2000c1e1900 */
[----:B------:R-:W0:Y:S03]  /*0680*/  LDCU.64 UR6, c[0x0][0x3a8] ;  /* 0x00007500ff0677ac */ /* 0x000e260008000a00 */
[----:B------:R-:W3:Y:S04]  /*0690*/  LDG.E R13, desc[UR4][R4.64+0x4] ;  /* 0x00000404040d7981 */ /* 0x000ee8000c1e1900 */
[----:B------:R-:W4:Y:S04]  /*06a0*/  LDG.E R15, desc[UR4][R4.64+0x8] ;  /* 0x00000804040f7981 */ /* 0x000f28000c1e1900 */
[----:B------:R-:W5:Y:S04]  /*06b0*/  LDG.E R17, desc[UR4][R4.64+0xc] ;  /* 0x00000c0404117981 */ /* 0x000f68000c1e1900 */
[----:B------:R-:W5:Y:S01]  /*06c0*/  LDG.E R19, desc[UR4][R4.64+0x10] ;  /* 0x0000100404137981 */ /* 0x000f62000c1e1900 */
[-C--:B------:R-:W-:Y:S01]  /*06d0*/  FMUL R10, R10, R7.reuse ;  /* 0x000000070a0a7220 */ /* 0x080fe20000400000 */
[----:B------:R-:W-:-:S03]  /*06e0*/  FMUL R6, R6, R7 ;  /* 0x0000000706067220 */ /* 0x000fc60000400000 */
[C---:B------:R-:W-:Y:S01]  /*06f0*/  FMUL R10, R3.reuse, R10 ;  /* 0x0000000a030a7220 */ /* 0x040fe20000400000 */
[----:B------:R-:W-:-:S03]  /*0700*/  FMUL R6, R3, R6 ;  /* 0x0000000603067220 */ /* 0x000fc60000400000 */
[----:B0-----:R-:W-:Y:S01]  /*0710*/  FMUL R10, R10, UR6 ;  /* 0x000000060a0a7c20 */ /* 0x001fe20008400000 */
[----:B------:R-:W-:-:S03]  /*0720*/  FMUL R6, R6, UR6 ;  /* 0x0000000606067c20 */ /* 0x000fc60008400000 */
[----:B--2---:R-:W-:Y:S01]  /*0730*/  FFMA R11, R10, UR7, R11 ;  /* 0x000000070a0b7c23 */ /* 0x004fe2000800000b */
[----:B---3--:R-:W-:-:S04]  /*0740*/  FFMA R13, -R6, UR7, R13 ;  /* 0x00000007060d7c23 */ /* 0x008fc8000800010d */
[----:B------:R-:W-:Y:S04]  /*0750*/  STG.E desc[UR4][R8.64], R11 ;  /* 0x0000000b08007986 */ /* 0x000fe8000c101904 */
[----:B----4-:R-:W-:Y:S04]  /*0760*/  STG.E desc[UR4][R8.64+0x8], R15 ;  /* 0x0000080f08007986 */ /* 0x010fe8000c101904 */
[----:B-----5:R-:W-:Y:S04]  /*0770*/  STG.E desc[UR4][R8.64+0xc], R17 ;  /* 0x00000c1108007986 */ /* 0x020fe8000c101904 */
[----:B------:R-:W-:Y:S04]  /*0780*/  STG.E desc[UR4][R8.64+0x10], R19 ;  /* 0x0000101308007986 */ /* 0x000fe8000c101904 */
[----:B------:R-:W-:Y:S01]  /*0790*/  STG.E desc[UR4][R8.64+0x4], R13 ;  /* 0x0000040d08007986 */ /* 0x000fe2000c101904 */
[----:B------:R-:W-:Y:S05]  /*07a0*/  EXIT ;  /* 0x000000000000794d */ /* 0x000fea0003800000 */
        .weak           $__internal_1_$__cuda_sm20_rcp_rn_f32_slowpath
        .type           $__internal_1_$__cuda_sm20_rcp_rn_f32_slowpath,@function
        .size           $__internal_1_$__cuda_sm20_rcp_rn_f32_slowpath,($__internal_2_$__cuda_sm20_sqrt_rn_f32_slowpath - $__internal_1_$__cuda_sm20_rcp_rn_f32_slowpath)
$__internal_1_$__cuda_sm20_rcp_rn_f32_slowpath:
[----:B------:R-:W-:Y:S01]  /*07b0*/  SHF.L.U32 R0, R2, 0x1, RZ ;  /* 0x0000000102007819 */ /* 0x000fe200000006ff */
[----:B------:R-:W-:Y:S03]  /*07c0*/  BSSY.RECONVERGENT B1, `(.L_x_23) ;  /* 0x0000031000017945 */ /* 0x000fe60003800200 */
[----:B------:R-:W-:Y:S01]  /*07d0*/  SHF.R.U32.HI R13, RZ, 0x18, R0 ;  /* 0x00000018ff0d7819 */ /* 0x000fe20000011600 */
[----:B------:R-:W-:-:S03]  /*07e0*/  IMAD.MOV.U32 R0, RZ, RZ, R2 ;  /* 0x000000ffff007224 */ /* 0x000fc600078e0002 */
[----:B------:R-:W-:-:S13]  /*07f0*/  ISETP.NE.U32.AND P0, PT, R13, RZ, PT ;  /* 0x000000ff0d00720c */ /* 0x000fda0003f05070 */
[----:B------:R-:W-:Y:S05]  /*0800*/  @P0 BRA `(.L_x_24) ;  /* 0x0000000000280947 */ /* 0x000fea0003800000 */
[----:B------:R-:W-:-:S05]  /*0810*/  IMAD.SHL.U32 R2, R0, 0x2, RZ ;  /* 0x0000000200027824 */ /* 0x000fca00078e00ff */
[----:B------:R-:W-:-:S13]  /*0820*/  ISETP.NE.AND P0, PT, R2, RZ, PT ;  /* 0x000000ff0200720c */ /* 0x000fda0003f05270 */
[----:B------:R-:W-:Y:S01]  /*0830*/  @P0 FFMA R11, R0, 1.84467440737095516160e+19, RZ ;  /* 0x5f800000000b0823 */ /* 0x000fe200000000ff */
[----:B------:R-:W-:Y:S08]  /*0840*/  @!P0 MUFU.RCP R7, R0 ;  /* 0x0000000000078308 */ /* 0x000ff00000001000 */
[----:B------:R-:W0:Y:S02]  /*0850*/  @P0 MUFU.RCP R2, R11 ;  /* 0x0000000b00020308 */ /* 0x000e240000001000 */
[----:B0-----:R-:W-:-:S04]  /*0860*/  @P0 FFMA R13, R11, R2, -1 ;  /* 0xbf8000000b0d0423 */ /* 0x001fc80000000002 */
[----:B------:R-:W-:-:S04]  /*0870*/  @P0 FADD.FTZ R13, -R13, -RZ ;  /* 0x800000ff0d0d0221 */ /* 0x000fc80000010100 */
[----:B------:R-:W-:-:S04]  /*0880*/  @P0 FFMA R2, R2, R13, R2 ;  /* 0x0000000d02020223 */ /* 0x000fc80000000002 */
[----:B------:R-:W-:Y:S01]  /*0890*/  @P0 FFMA R7, R2, 1.84467440737095516160e+19, RZ ;  /* 0x5f80000002070823 */ /* 0x000fe200000000ff */
[----:B------:R-:W-:Y:S06]  /*08a0*/  BRA `(.L_x_25) ;  /* 0x0000000000887947 */ /* 0x000fec0003800000 */
.L_x_24:
[----:B------:R-:W-:-:S04]  /*08b0*/  IADD3 R15, PT, PT, R13, -0xfd, RZ ;  /* 0xffffff030d0f7810 */ /* 0x000fc80007ffe0ff */
[----:B------:R-:W-:-:S13]  /*08c0*/  ISETP.GT.U32.AND P0, PT, R15, 0x1, PT ;  /* 0x000000010f00780c */ /* 0x000fda0003f04070 */
[----:B------:R-:W-:Y:S05]  /*08d0*/  @P0 BRA `(.L_x_26) ;  /* 0x0000000000780947 */ /* 0x000fea0003800000 */
[----:B------:R-:W-:Y:S01]  /*08e0*/  LOP3.LUT R2, R0, 0x7fffff, RZ, 0xc0, !PT ;  /* 0x007fffff00027812 */ /* 0x000fe200078ec0ff */
[----:B------:R-:W-:-:S03]  /*08f0*/  IMAD.MOV.U32 R16, RZ, RZ, 0x3 ;  /* 0x00000003ff107424 */ /* 0x000fc600078e00ff */
[----:B------:R-:W-:Y:S02]  /*0900*/  LOP3.LUT R2, R2, 0x3f800000, RZ, 0xfc, !PT ;  /* 0x3f80000002027812 */ /* 0x000fe400078efcff */
[----:B------:R-:W-:Y:S02]  /*0910*/  SHF.L.U32 R16, R16, R15, RZ ;  /* 0x0000000f10107219 */ /* 0x000fe400000006ff */
[----:B------:R-:W0:Y:S02]  /*0920*/  MUFU.RCP R7, R2 ;  /* 0x0000000200077308 */ /* 0x000e240000001000 */
[----:B0-----:R-:W-:-:S04]  /*0930*/  FFMA R11, R2, R7, -1 ;  /* 0xbf800000020b7423 */ /* 0x001fc80000000007 */
[----:B------:R-:W-:-:S04]  /*0940*/  FADD.FTZ R14, -R11, -RZ ;  /* 0x800000ff0b0e7221 */ /* 0x000fc80000010100 */
[CCC-:B------:R-:W-:Y:S01]  /*0950*/  FFMA.RM R11, R7.reuse, R14.reuse, R7.reuse ;  /* 0x0000000e070b7223 */ /* 0x1c0fe20000004007 */
[----:B------:R-:W-:-:S04]  /*0960*/  FFMA.RP R14, R7, R14, R7 ;  /* 0x0000000e070e7223 */ /* 0x000fc80000008007 */
[C---:B------:R-:W-:Y:S02]  /*0970*/  LOP3.LUT R7, R11.reuse, 0x7fffff, RZ, 0xc0, !PT ;  /* 0x007fffff0b077812 */ /* 0x040fe400078ec0ff */
[----:B------:R-:W-:Y:S02]  /*0980*/  FSETP.NEU.FTZ.AND P0, PT, R11, R14, PT ;  /* 0x0000000e0b00720b */ /* 0x000fe40003f1d000 */
[----:B------:R-:W-:Y:S02]  /*0990*/  LOP3.LUT R7, R7, 0x800000, RZ, 0xfc, !PT ;  /* 0x0080000007077812 */ /* 0x000fe400078efcff */
[----:B------:R-:W-:Y:S02]  /*09a0*/  SEL R11, RZ, 0xffffffff, !P0 ;  /* 0xffffffffff0b7807 */ /* 0x000fe40004000000 */
[----:B------:R-:W-:-:S03]  /*09b0*/  LOP3.LUT R16, R16, R7, RZ, 0xc0, !PT ;  /* 0x0000000710107212 */ /* 0x000fc600078ec0ff */
[----:B------:R-:W-:Y:S01]  /*09c0*/  IMAD.MOV R2, RZ, RZ, -R11 ;  /* 0x000000ffff027224 */ /* 0x000fe200078e0a0b */
[----:B------:R-:W-:-:S04]  /*09d0*/  SHF.R.U32.HI R16, RZ, R15, R16 ;  /* 0x0000000fff107219 */ /* 0x000fc80000011610 */
[----:B------:R-:W-:Y:S02]  /*09e0*/  LOP3.LUT P1, RZ, R2, R15, R7, 0xf8, !PT ;  /* 0x0000000f02ff7212 */ /* 0x000fe4000782f807 */
[C---:B------:R-:W-:Y:S02]  /*09f0*/  LOP3.LUT P0, RZ, R16.reuse, 0x1, RZ, 0xc0, !PT ;  /* 0x0000000110ff7812 */ /* 0x040fe4000780c0ff */
[----:B------:R-:W-:-:S04]  /*0a00*/  LOP3.LUT P2, RZ, R16, 0x2, RZ, 0xc0, !PT ;  /* 0x0000000210ff7812 */ /* 0x000fc8000784c0ff */
[----:B------:R-:W-:Y:S02]  /*0a10*/  PLOP3.LUT P0, PT, P0, P1, P2, 0xe0, 0x0 ;  /* 0x000000000000781c */ /* 0x000fe40000703c20 */
[----:B------:R-:W-:Y:S02]  /*0a20*/  LOP3.LUT P1, RZ, R0, 0x7fffff, RZ, 0xc0, !PT ;  /* 0x007fffff00ff7812 */ /* 0x000fe4000782c0ff */
[----:B------:R-:W-:-:S04]  /*0a30*/  SEL R2, RZ, 0x1, !P0 ;  /* 0x00000001ff027807 */ /* 0x000fc80004000000 */
[----:B------:R-:W-:-:S04]  /*0a40*/  IADD3 R2, PT, PT, -R2, RZ, RZ ;  /* 0x000000ff02027210 */ /* 0x000fc80007ffe1ff */
[----:B------:R-:W-:Y:S01]  /*0a50*/  ISETP.GE.AND P0, PT, R2, RZ, PT ;  /* 0x000000ff0200720c */ /* 0x000fe20003f06270 */
[----:B------:R-:W-:-:S05]  /*0a60*/  VIADD R2, R13, 0xffffff04 ;  /* 0xffffff040d027836 */ /* 0x000fca0000000000 */
[----:B------:R-:W-:-:S07]  /*0a70*/  SHF.R.U32.HI R7, RZ, R2, R7 ;  /* 0x00000002ff077219 */ /* 0x000fce0000011607 */
[----:B------:R-:W-:-:S05]  /*0a80*/  @!P0 VIADD R7, R7, 0x1 ;  /* 0x0000000107078836 */ /* 0x000fca0000000000 */
[----:B------:R-:W-:-:S04]  /*0a90*/  @!P1 SHF.L.U32 R7, R7, 0x1, RZ ;  /* 0x0000000107079819 */ /* 0x000fc800000006ff */
[----:B------:R-:W-:Y:S01]  /*0aa0*/  LOP3.LUT R7, R7, 0x80000000, R0, 0xf8, !PT ;  /* 0x8000000007077812 */ /* 0x000fe200078ef800 */
[----:B------:R-:W-:Y:S06]  /*0ab0*/  BRA `(.L_x_25) ;  /* 0x0000000000047947 */ /* 0x000fec0003800000 */
.L_x_26:
[----:B------:R0:W1:Y:S02]  /*0ac0*/  MUFU.RCP R7, R0 ;  /* 0x0000000000077308 */ /* 0x0000640000001000 */
.L_x_25:
[----:B------:R-:W-:Y:S05]  /*0ad0*/  BSYNC.RECONVERGENT B1 ;  /* 0x0000000000017941 */ /* 0x000fea0003800200 */
.L_x_23:
[----:B------:R-:W-:-:S04]  /*0ae0*/  IMAD.MOV.U32 R13, RZ, RZ, 0x0 ;  /* 0x00000000ff0d7424 */ /* 0x000fc800078e00ff */
[----:B01----:R-:W-:Y:S05]  /*0af0*/  RET.REL.NODEC R12 `(_Z14applyVorticityP8ParticleS0_Pfmmff) ;  /* 0xfffffff40c407950 */ /* 0x003fea0003c3ffff */
        .weak           $__internal_2_$__cuda_sm20_sqrt_rn_f32_slowpath
        .type           $__internal_2_$__cuda_sm20_sqrt_rn_f32_slowpath,@function
        .size           $__internal_2_$__cuda_sm20_sqrt_rn_f32_slowpath,(.L_x_101 - $__internal_2_$__cuda_sm20_sqrt_rn_f32_slowpath)
$__internal_2_$__cuda_sm20_sqrt_rn_f32_slowpath:
[----:B------:R-:W-:-:S13]  /*0b00*/  LOP3.LUT P0, RZ, R11, 0x7fffffff, RZ, 0xc0, !PT ;  /* 0x7fffffff0bff7812 */ /* 0x000fda000780c0ff */
[----:B------:R-:W-:Y:S01]  /*0b10*/  @!P0 IMAD.MOV.U32 R2, RZ, RZ, R11 ;  /* 0x000000ffff028224 */ /* 0x000fe200078e000b */
[----:B------:R-:W-:Y:S06]  /*0b20*/  @!P0 BRA `(.L_x_27) ;  /* 0x0000000000448947 */ /* 0x000fec0003800000 */
[----:B------:R-:W-:Y:S02]  /*0b30*/  FSETP.GEU.FTZ.AND P0, PT, R11, RZ, PT ;  /* 0x000000ff0b00720b */ /* 0x000fe40003f1e000 */
[----:B------:R-:W-:-:S11]  /*0b40*/  MOV R0, R11 ;  /* 0x0000000b00007202 */ /* 0x000fd60000000f00 */
[----:B------:R-:W-:Y:S01]  /*0b50*/  @!P0 IMAD.MOV.U32 R2, RZ, RZ, 0x7fffffff ;  /* 0x7fffffffff028424 */ /* 0x000fe200078e00ff */
[----:B------:R-:W-:Y:S06]  /*0b60*/  @!P0 BRA `(.L_x_27) ;  /* 0x0000000000348947 */ /* 0x000fec0003800000 */
[----:B------:R-:W-:-:S13]  /*0b70*/  FSETP.GTU.FTZ.AND P0, PT, |R0|, +INF , PT ;  /* 0x7f8000000000780b */ /* 0x000fda0003f1c200 */
[----:B------:R-:W-:Y:S01]  /*0b80*/  @P0 FADD.FTZ R2, R0, 1 ;  /* 0x3f80000000020421 */ /* 0x000fe20000010000 */
[----:B------:R-:W-:Y:S06]  /*0b90*/  @P0 BRA `(.L_x_27) ;  /* 0x0000000000280947 */ /* 0x000fec0003800000 */
[----:B------:R-:W-:-:S13]  /*0ba0*/  FSETP.NEU.FTZ.AND P0, PT, |R0|, +INF , PT ;  /* 0x7f8000000000780b */ /* 0x000fda0003f1d200 */
[----:B------:R-:W-:-:S04]  /*0bb0*/  @P0 FFMA R7, R0, 1.84467440737095516160e+19, RZ ;  /* 0x5f80000000070823 */ /* 0x000fc800000000ff */
[----:B------:R-:W0:Y:S02]  /*0bc0*/  @P0 MUFU.RSQ R2, R7 ;  /* 0x0000000700020308 */ /* 0x000e240000001400 */
[----:B0-----:R-:W-:Y:S01]  /*0bd0*/  @P0 FMUL.FTZ R12, R7, R2 ;  /* 0x00000002070c0220 */ /* 0x001fe20000410000 */
[----:B------:R-:W-:Y:S01]  /*0be0*/  @P0 FMUL.FTZ R13, R2, 0.5 ;  /* 0x3f000000020d0820 */ /* 0x000fe20000410000 */
[----:B------:R-:W-:Y:S02]  /*0bf0*/  @!P0 MOV R2, R0 ;  /* 0x0000000000028202 */ /* 0x000fe40000000f00 */
[----:B------:R-:W-:-:S04]  /*0c00*/  @P0 FADD.FTZ R11, -R12, -RZ ;  /* 0x800000ff0c0b0221 */ /* 0x000fc80000010100 */
[----:B------:R-:W-:-:S04]  /*0c10*/  @P0 FFMA R11, R12, R11, R7 ;  /* 0x0000000b0c0b0223 */ /* 0x000fc80000000007 */
[----:B------:R-:W-:-:S04]  /*0c20*/  @P0 FFMA R11, R11, R13, R12 ;  /* 0x0000000d0b0b0223 */ /* 0x000fc8000000000c */
[----:B------:R-:W-:-:S07]  /*0c30*/  @P0 FMUL.FTZ R2, R11, 2.3283064365386962891e-10 ;  /* 0x2f8000000b020820 */ /* 0x000fce0000410000 */
.L_x_27:
[----:B------:R-:W-:Y:S02]  /*0c40*/  HFMA2 R13, -RZ, RZ, 0, 0 ;  /* 0x00000000ff0d7431 */ /* 0x000fe400000001ff */
[----:B------:R-:W-:-:S04]  /*0c50*/  IMAD.MOV.U32 R12, RZ, RZ, R14 ;  /* 0x000000ffff0c7224 */ /* 0x000fc800078e000e */
[----:B------:R-:W-:Y:S05]  /*0c60*/  RET.REL.NODEC R12 `(_Z14applyVorticityP8ParticleS0_Pfmmff) ;  /* 0xfffffff00ce47950 */ /* 0x000fea0003c3ffff */
.L_x_28:
        /* <DEDUP_REMOVED lines=9> */
.L_x_101:


//--------------------- .text._Z16computeVorticityPfP8Particlemm --------------------------
	.section	.text._Z16computeVorticityPfP8Particlemm,"ax",@progbits
	.align	128
        .global         _Z16computeVorticityPfP8Particlemm
        .type           _Z16computeVorticityPfP8Particlemm,@function
        .size           _Z16computeVorticityPfP8Particlemm,(.L_x_114 - _Z16computeVorticityPfP8Particlemm)
        .other          _Z16computeVorticityPfP8Particlemm,@"STO_CUDA_ENTRY STV_DEFAULT"
_Z16computeVorticityPfP8Particlemm:
.text._Z16computeVorticityPfP8Particlemm:
        /* <DEDUP_REMOVED lines=8> */
[----:B------:R-:W2:Y:S08]  /*0080*/  LDC R11, c[0x0][0x364] ;  /* 0x0000d900ff0b7b82 */ /* 0x000eb00000000800 */
[----:B------:R-:W4:Y:S01]  /*0090*/  LDC.64 R6, c[0x0][0x388] ;  /* 0x0000e200ff067b82 */ /* 0x000f220000000a00 */
[----:B0-----:R-:W-:-:S05]  /*00a0*/  IMAD R8, R8, UR4, R9 ;  /* 0x0000000408087c24 */ /* 0x001fca000f8e0209 */
[----:B------:R-:W-:Y:S01]  /*00b0*/  SHF.R.S32.HI R9, RZ, 0x1f, R8 ;  /* 0x0000001fff097819 */ /* 0x000fe20000011408 */
[----:B--2---:R-:W-:Y:S01]  /*00c0*/  IMAD R11, R11, UR5, R0 ;  /* 0x000000050b0b7c24 */ /* 0x004fe2000f8e0200 */
[----:B------:R-:W0:Y:S03]  /*00d0*/  LDCU.64 UR4, c[0x0][0x358] ;  /* 0x00006b00ff0477ac */ /* 0x000e260008000a00 */
[----:B-1----:R-:W-:-:S04]  /*00e0*/  IMAD.WIDE.U32 R2, R11, UR8, R8 ;  /* 0x000000080b027c25 */ /* 0x002fc8000f8e0008 */
[----:B------:R-:W-:Y:S02]  /*00f0*/  IMAD R3, R11, UR9, R3 ;  /* 0x000000090b037c24 */ /* 0x000fe4000f8e0203 */
[----:B----4-:R-:W-:-:S04]  /*0100*/  IMAD.WIDE.U32 R4, R2, 0x14, R6 ;  /* 0x0000001402047825 */ /* 0x010fc800078e0006 */
[----:B------:R-:W-:-:S04]  /*0110*/  IMAD R13, R3, 0x14, RZ ;  /* 0x00000014030d7824 */ /* 0x000fc800078e02ff */
[----:B------:R-:W-:-:S05]  /*0120*/  IMAD.IADD R5, R5, 0x1, R13 ;  /* 0x0000000105057824 */ /* 0x000fca00078e020d */
[----:B0-----:R-:W2:Y:S04]  /*0130*/  LDG.E R0, desc[UR4][R4.64] ;  /* 0x0000000404007981 */ /* 0x001ea8000c1e1900 */
[----:B------:R-:W4:Y:S01]  /*0140*/  LDG.E R10, desc[UR4][R4.64+0x4] ;  /* 0x00000404040a7981 */ /* 0x000f22000c1e1900 */
[----:B------:R-:W-:-:S04]  /*0150*/  ISETP.GE.U32.AND P2, PT, R8, UR8, PT ;  /* 0x0000000808007c0c */ /* 0x000fc8000bf46070 */
[----:B------:R-:W-:-:S04]  /*0160*/  ISETP.GE.U32.AND.EX P1, PT, R9, UR9, PT, P2 ;  /* 0x0000000909007c0c */ /* 0x000fc8000bf26120 */
[----:B------:R-:W-:Y:S01]  /*0170*/  ISETP.LT.OR P1, PT, R8, RZ, P1 ;  /* 0x000000ff0800720c */ /* 0x000fe20000f21670 */
[C---:B------:R-:W-:Y:S02]  /*0180*/  VIADD R17, R11.reuse, 0x1 ;  /* 0x000000010b117836 */ /* 0x040fe40000000000 */
[----:B------:R-:W-:-:S03]  /*0190*/  VIADD R19, R11, 0xffffffff ;  /* 0xffffffff0b137836 */ /* 0x000fc60000000000 */
[----:B------:R-:W-:-:S04]  /*01a0*/  ISETP.GE.U32.AND P3, PT, R17, UR10, PT ;  /* 0x0000000a11007c0c */ /* 0x000fc8000bf66070 */
[----:B------:R-:W-:-:S03]  /*01b0*/  ISETP.GE.U32.AND.EX P3, PT, RZ, UR11, PT, P3 ;  /* 0x0000000bff007c0c */ /* 0x000fc6000bf66130 */
[----:B------:R-:W-:Y:S02]  /*01c0*/  @!P1 ISETP.GE.U32.AND P0, PT, R19, UR10, PT ;  /* 0x0000000a13009c0c */ /* 0x000fe4000bf06070 */
[----:B------:R-:W-:Y:S02]  /*01d0*/  @!P1 SHF.R.S32.HI R12, RZ, 0x1f, R19 ;  /* 0x0000001fff0c9819 */ /* 0x000fe40000011413 */
[----:B------:R-:W-:Y:S02]  /*01e0*/  ISETP.GE.U32.OR.EX P3, PT, R9, UR9, P3, P2 ;  /* 0x0000000909007c0c */ /* 0x000fe40009f66520 */
[----:B------:R-:W-:Y:S02]  /*01f0*/  @!P1 ISETP.GE.U32.AND.EX P0, PT, R12, UR11, PT, P0 ;  /* 0x0000000b0c009c0c */ /* 0x000fe4000bf06100 */
[----:B------:R-:W-:Y:S02]  /*0200*/  PLOP3.LUT P2, PT, PT, PT, PT, 0x8, 0x80 ;  /* 0x000000000080781c */ /* 0x000fe40003f4e170 */
[----:B------:R-:W-:-:S02]  /*0210*/  @!P1 PLOP3.LUT P2, PT, P0, PT, PT, 0x8, 0x80 ;  /* 0x000000000080981c */ /* 0x000fc4000074e170 */
[C---:B------:R-:W-:Y:S02]  /*0220*/  ISETP.LT.OR P1, PT, R8.reuse, RZ, P3 ;  /* 0x000000ff0800720c */ /* 0x040fe40001f21670 */
[C---:B------:R-:W-:Y:S01]  /*0230*/  ISETP.EQ.OR P0, PT, R11.reuse, RZ, !P2 ;  /* 0x000000ff0b00720c */ /* 0x040fe20005702670 */
[C---:B------:R-:W-:Y:S01]  /*0240*/  VIADD R13, R8.reuse, 0xffffffff ;  /* 0xffffffff080d7836 */ /* 0x040fe20000000000 */
[----:B------:R-:W-:Y:S02]  /*0250*/  IADD3 R12, PT, PT, R8, 0x1, RZ ;  /* 0x00000001080c7810 */ /* 0x000fe40007ffe0ff */
[----:B------:R-:W-:Y:S02]  /*0260*/  ISETP.GE.U32.AND P3, PT, R11, UR10, PT ;  /* 0x0000000a0b007c0c */ /* 0x000fe4000bf66070 */
[----:B------:R-:W-:Y:S02]  /*0270*/  ISETP.GE.U32.AND P4, PT, R12, UR8, PT ;  /* 0x000000080c007c0c */ /* 0x000fe4000bf86070 */
[----:B------:R-:W-:-:S02]  /*0280*/  ISETP.GE.U32.AND P2, PT, R13, UR8, PT ;  /* 0x000000080d007c0c */ /* 0x000fc4000bf46070 */
[----:B------:R-:W-:Y:S02]  /*0290*/  SHF.R.S32.HI R12, RZ, 0x1f, R12 ;  /* 0x0000001fff0c7819 */ /* 0x000fe4000001140c */
[----:B------:R-:W-:Y:S02]  /*02a0*/  ISETP.GE.U32.AND.EX P3, PT, RZ, UR11, PT, P3 ;  /* 0x0000000bff007c0c */ /* 0x000fe4000bf66130 */
[----:B------:R-:W-:Y:S01]  /*02b0*/  SHF.R.S32.HI R13, RZ, 0x1f, R13 ;  /* 0x0000001fff0d7819 */ /* 0x000fe2000001140d */
[--C-:B------:R-:W-:Y:S01]  /*02c0*/  @!P0 IMAD.WIDE.U32 R14, R19, UR8, R8.reuse ;  /* 0x00000008130e8c25 */ /* 0x100fe2000f8e0008 */
[----:B------:R-:W-:Y:S02]  /*02d0*/  ISETP.GE.U32.OR.EX P4, PT, R12, UR9, P3, P4 ;  /* 0x000000090c007c0c */ /* 0x000fe40009f86540 */
[----:B------:R-:W-:Y:S01]  /*02e0*/  ISETP.GE.U32.OR.EX P2, PT, R13, UR9, P3, P2 ;  /* 0x000000090d007c0c */ /* 0x000fe20009f46520 */
[----:B------:R-:W-:Y:S01]  /*02f0*/  @!P1 IMAD.WIDE.U32 R12, R17, UR8, R8 ;  /* 0x00000008110c9c25 */ /* 0x000fe2000f8e0008 */
[----:B------:R-:W-:-:S02]  /*0300*/  ISETP.LT.OR P4, PT, R8, -0x1, P4 ;  /* 0xffffffff0800780c */ /* 0x000fc40002781670 */
[----:B------:R-:W-:Y:S01]  /*0310*/  ISETP.LT.OR P2, PT, R8, 0x1, P2 ;  /* 0x000000010800780c */ /* 0x000fe20001741670 */
[----:B------:R-:W-:Y:S02]  /*0320*/  @!P0 IMAD R19, R19, UR9, R15 ;  /* 0x0000000913138c24 */ /* 0x000fe4000f8e020f */
[----:B------:R-:W-:Y:S02]  /*0330*/  @!P1 IMAD R17, R17, UR9, R13 ;  /* 0x0000000911119c24 */ /* 0x000fe4000f8e020d */
[----:B------:R-:W-:-:S04]  /*0340*/  @!P1 IMAD.WIDE.U32 R8, R12, 0x14, R6 ;  /* 0x000000140c089825 */ /* 0x000fc800078e0006 */
[----:B------:R-:W-:-:S04]  /*0350*/  @!P0 IMAD.WIDE.U32 R6, R14, 0x14, R6 ;  /* 0x000000140e068825 */ /* 0x000fc800078e0006 */
[----:B------:R-:W-:Y:S02]  /*0360*/  @!P0 IMAD R19, R19, 0x14, RZ ;  /* 0x0000001413138824 */ /* 0x000fe400078e02ff */
[----:B------:R-:W-:-:S03]  /*0370*/  @!P1 IMAD R17, R17, 0x14, RZ ;  /* 0x0000001411119824 */ /* 0x000fc600078e02ff */
[----:B------:R-:W-:Y:S01]  /*0380*/  @!P0 IADD3 R7, PT, PT, R7, R19, RZ ;  /* 0x0000001307078210 */ /* 0x000fe20007ffe0ff */
[----:B------:R-:W-:Y:S02]  /*0390*/  @!P1 IMAD.IADD R9, R9, 0x1, R17 ;  /* 0x0000000109099824 */ /* 0x000fe400078e0211 */
[----:B--2---:R-:W-:Y:S01]  /*03a0*/  FADD R11, -R0, -RZ ;  /* 0x800000ff000b7221 */ /* 0x004fe20000000100 */
[----:B----4-:R-:W-:-:S04]  /*03b0*/  FADD R10, -R10, -RZ ;  /* 0x800000ff0a0a7221 */ /* 0x010fc80000000100 */
[----:B------:R-:W-:Y:S02]  /*03c0*/  MOV R0, R11 ;  /* 0x0000000b00007202 */ /* 0x000fe40000000f00 */
[----:B------:R-:W2:Y:S01]  /*03d0*/  @!P4 LDG.E R11, desc[UR4][R4.64+0x14] ;  /* 0x00001404040bc981 */ /* 0x000ea2000c1e1900 */
[----:B------:R-:W-:-:S03]  /*03e0*/  IMAD.MOV.U32 R13, RZ, RZ, R10 ;  /* 0x000000ffff0d7224 */ /* 0x000fc600078e000a */
[----:B------:R-:W2:Y:S04]  /*03f0*/  @!P2 LDG.E R0, desc[UR4][R4.64+-0x14] ;  /* 0xffffec040400a981 */ /* 0x000ea8000c1e1900 */
[----:B------:R-:W4:Y:S04]  /*0400*/  @!P1 LDG.E R13, desc[UR4][R8.64+0x4] ;  /* 0x00000404080d9981 */ /* 0x000f28000c1e1900 */
[----:B------:R-:W4:Y:S01]  /*0410*/  @!P0 LDG.E R10, desc[UR4][R6.64+0x4] ;  /* 0x00000404060a8981 */ /* 0x000f22000c1e1900 */
[----:B--2---:R-:W-:Y:S01]  /*0420*/  FADD R0, R11, -R0 ;  /* 0x800000000b007221 */ /* 0x004fe20000000000 */
[----:B----4-:R-:W-:Y:S01]  /*0430*/  FADD R13, R13, -R10 ;  /* 0x8000000a0d0d7221 */ /* 0x010fe20000000000 */
[----:B---3--:R-:W-:-:S03]  /*0440*/  LEA R10, P0, R2, UR6, 0x2 ;  /* 0x00000006020a7c11 */ /* 0x008fc6000f8010ff */
[----:B------:R-:W-:Y:S01]  /*0450*/  FADD R0, R13, -R0 ;  /* 0x800000000d007221 */ /* 0x000fe20000000000 */
[----:B------:R-:W-:-:S03]  /*0460*/  LEA.HI.X R11, R2, UR7, R3, 0x2, P0 ;  /* 0x00000007020b7c11 */ /* 0x000fc600080f1403 */
[----:B------:R-:W-:-:S05]  /*0470*/  FMUL R3, R0, 0.5 ;  /* 0x3f00000000037820 */ /* 0x000fca0000400000 */
[----:B------:R-:W-:Y:S01]  /*0480*/  STG.E desc[UR4][R10.64], R3 ;  /* 0x000000030a007986 */ /* 0x000fe2000c101904 */
[----:B------:R-:W-:Y:S05]  /*0490*/  EXIT ;  /* 0x000000000000794d */ /* 0x000fea0003800000 */
.L_x_29:
        /* <DEDUP_REMOVED lines=14> */
.L_x_114:


//--------------------- .text._Z10applyForceP8Particlemm5Color7Vector2S2_if --------------------------
	.section	.text._Z10applyForceP8Particlemm5Color7Vector2S2_if,"ax",@progbits
	.align	128
        .global         _Z10applyForceP8Particlemm5Color7Vector2S2_if
        .type           _Z10applyForceP8Particlemm5Color7Vector2S2_if,@function
        .size           _Z10applyForceP8Particlemm5Color7Vector2S2_if,(.L_x_102 - _Z10applyForceP8Particlemm5Color7Vector2S2_if)
        .other          _Z10applyForceP8Particlemm5Color7Vector2S2_if,@"STO_CUDA_ENTRY STV_DEFAULT"
_Z10applyForceP8Particlemm5Color7Vector2S2_if:
.text._Z10applyForceP8Particlemm5Color7Vector2S2_if:
[----:B------:R-:W-:Y:S01]  /*0000*/  LDC R1, c[0x0][0x37c] ;  /* 0x0000df00ff017b82 */ /* 0x000fe20000000800 */
[----:B------:R-:W0:Y:S07]  /*0010*/  S2R R0, SR_TID.Y ;  /* 0x0000000000007919 */ /* 0x000e2e0000002200 */
[----:B------:R-:W1:Y:S01]  /*0020*/  LDC R4, c[0x0][0x360] ;  /* 0x0000d800ff047b82 */ /* 0x000e620000000800 */
[----:B------:R-:W2:Y:S01]  /*0030*/  LDCU.64 UR8, c[0x0][0x3b0] ;  /* 0x00007600ff0877ac */ /* 0x000ea20008000a00 */
[----:B------:R-:W-:Y:S01]  /*0040*/  BSSY.RECONVERGENT B0, `(.L_x_30) ;  /* 0x000001c000007945 */ /* 0x000fe20003800200 */
[----:B------:R-:W1:Y:S01]  /*0050*/  S2R R5, SR_TID.X ;  /* 0x0000000000057919 */ /* 0x000e620000002100 */
[----:B------:R-:W3:Y:S04]  /*0060*/  LDCU UR6, c[0x0][0x3ac] ;  /* 0x00007580ff0677ac */ /* 0x000ee80008000800 */
[----:B------:R-:W0:Y:S08]  /*0070*/  S2UR UR5, SR_CTAID.Y ;  /* 0x00000000000579c3 */ /* 0x000e300000002600 */
[----:B------:R-:W0:Y:S01]  /*0080*/  LDC R7, c[0x0][0x364] ;  /* 0x0000d900ff077b82 */ /* 0x000e220000000800 */
[----:B--2---:R-:W-:-:S04]  /*0090*/  I2FP.F32.S32 R9, UR9 ;  /* 0x0000000900097c45 */ /* 0x004fc80008201400 */
[----:B------:R-:W2:Y:S03]  /*00a0*/  MUFU.RCP R6, R9 ;  /* 0x0000000900067308 */ /* 0x000ea60000001000 */
[----:B------:R-:W1:Y:S01]  /*00b0*/  S2UR UR4, SR_CTAID.X ;  /* 0x00000000000479c3 */ /* 0x000e620000002500 */
[----:B0-----:R-:W-:Y:S02]  /*00c0*/  IMAD R7, R7, UR5, R0 ;  /* 0x0000000507077c24 */ /* 0x001fe4000f8e0200 */
[----:B--2---:R-:W-:-:S03]  /*00d0*/  FFMA R11, -R9, R6, 1 ;  /* 0x3f800000090b7423 */ /* 0x004fc60000000106 */
[----:B------:R-:W-:Y:S01]  /*00e0*/  I2FP.F32.U32 R2, R7 ;  /* 0x0000000700027245 */ /* 0x000fe20000201000 */
[----:B------:R-:W-:Y:S01]  /*00f0*/  FFMA R11, R6, R11, R6 ;  /* 0x0000000b060b7223 */ /* 0x000fe20000000006 */
[----:B-1----:R-:W-:Y:S01]  /*0100*/  IMAD R4, R4, UR4, R5 ;  /* 0x0000000404047c24 */ /* 0x002fe2000f8e0205 */
[----:B------:R-:W0:Y:S02]  /*0110*/  LDCU.64 UR4, c[0x0][0x358] ;  /* 0x00006b00ff0477ac */ /* 0x000e240008000a00 */
[----:B------:R-:W-:Y:S02]  /*0120*/  FADD R2, R2, -UR8 ;  /* 0x8000000802027e21 */ /* 0x000fe40008000000 */
[----:B------:R-:W-:Y:S02]  /*0130*/  I2FP.F32.S32 R0, R4 ;  /* 0x0000000400007245 */ /* 0x000fe40000201400 */
[----:B------:R-:W-:-:S03]  /*0140*/  FMUL R3, R2, R2 ;  /* 0x0000000202037220 */ /* 0x000fc60000400000 */
[----:B---3--:R-:W-:-:S04]  /*0150*/  FADD R0, R0, -UR6 ;  /* 0x8000000600007e21 */ /* 0x008fc80008000000 */
[----:B------:R-:W-:-:S04]  /*0160*/  FFMA R0, R0, R0, R3 ;  /* 0x0000000000007223 */ /* 0x000fc80000000003 */
[----:B------:R-:W1:Y:S01]  /*0170*/  FCHK P0, -R0, R9 ;  /* 0x0000000900007302 */ /* 0x000e620000000100 */
[----:B------:R-:W-:-:S04]  /*0180*/  FFMA R2, -R0, R11, RZ ;  /* 0x0000000b00027223 */ /* 0x000fc800000001ff */
[----:B------:R-:W-:-:S04]  /*0190*/  FFMA R3, -R9, R2, -R0 ;  /* 0x0000000209037223 */ /* 0x000fc80000000900 */
[----:B------:R-:W-:Y:S01]  /*01a0*/  FFMA R11, R11, R3, R2 ;  /* 0x000000030b0b7223 */ /* 0x000fe20000000002 */
[----:B01----:R-:W-:Y:S06]  /*01b0*/  @!P0 BRA `(.L_x_31) ;  /* 0x0000000000108947 */ /* 0x003fec0003800000 */
[----:B------:R-:W-:Y:S01]  /*01c0*/  FADD R3, -R0, -RZ ;  /* 0x800000ff00037221 */ /* 0x000fe20000000100 */
[----:B------:R-:W-:-:S07]  /*01d0*/  MOV R2, 0x1f0 ;  /* 0x000001f000027802 */ /* 0x000fce0000000f00 */
[----:B------:R-:W-:Y:S05]  /*01e0*/  CALL.REL.NOINC `($__internal_3_$__cuda_sm3x_div_rn_noftz_f32_slowpath) ;  /* 0x0000000000b47944 */ /* 0x000fea0003c00000 */
[----:B------:R-:W-:-:S07]  /*01f0*/  IMAD.MOV.U32 R11, RZ, RZ, R0 ;  /* 0x000000ffff0b7224 */ /* 0x000fce00078e0000 */
.L_x_31:
[----:B------:R-:W-:Y:S05]  /*0200*/  BSYNC.RECONVERGENT B0 ;  /* 0x0000000000007941 */ /* 0x000fea0003800200 */
.L_x_30:
[----:B------:R-:W0:Y:S01]  /*0210*/  LDCU.64 UR6, c[0x0][0x388] ;  /* 0x00007100ff0677ac */ /* 0x000e220008000a00 */
[----:B------:R-:W1:Y:S01]  /*0220*/  LDC.64 R2, c[0x0][0x380] ;  /* 0x0000e000ff027b82 */ /* 0x000e620000000a00 */
[--C-:B------:R-:W-:Y:S01]  /*0230*/  SHF.R.S32.HI R5, RZ, 0x1f, R4.reuse ;  /* 0x0000001fff057819 */ /* 0x100fe20000011404 */
[----:B------:R-:W-:Y:S01]  /*0240*/  IMAD.MOV.U32 R0, RZ, RZ, 0x3bbb989d ;  /* 0x3bbb989dff007424 */ /* 0x000fe200078e00ff */
[----:B------:R-:W2:Y:S01]  /*0250*/  LDCU.64 UR10, c[0x0][0x3a0] ;  /* 0x00007400ff0a77ac */ /* 0x000ea20008000a00 */
[----:B------:R-:W3:Y:S01]  /*0260*/  LDCU.64 UR8, c[0x0][0x398] ;  /* 0x00007300ff0877ac */ /* 0x000ee20008000a00 */
[----:B0-----:R-:W-:-:S04]  /*0270*/  IMAD.WIDE.U32 R4, R7, UR6, R4 ;  /* 0x0000000607047c25 */ /* 0x001fc8000f8e0004 */
[----:B------:R-:W-:Y:S01]  /*0280*/  FFMA.SAT R0, R11, R0, 0.5 ;  /* 0x3f0000000b007423 */ /* 0x000fe20000002000 */
[----:B------:R-:W0:Y:S01]  /*0290*/  LDCU UR6, c[0x0][0x3a8] ;  /* 0x00007500ff0677ac */ /* 0x000e220008000800 */
[----:B------:R-:W-:Y:S02]  /*02a0*/  IMAD R7, R7, UR7, R5 ;  /* 0x0000000707077c24 */ /* 0x000fe4000f8e0205 */
[----:B-1----:R-:W-:-:S04]  /*02b0*/  IMAD.WIDE.U32 R2, R4, 0x14, R2 ;  /* 0x0000001404027825 */ /* 0x002fc800078e0002 */
[----:B------:R-:W-:-:S04]  /*02c0*/  IMAD R7, R7, 0x14, RZ ;  /* 0x0000001407077824 */ /* 0x000fc800078e02ff */
[----:B------:R-:W-:Y:S02]  /*02d0*/  IMAD.IADD R3, R3, 0x1, R7 ;  /* 0x0000000103037824 */ /* 0x000fe400078e0207 */
[----:B------:R-:W-:Y:S01]  /*02e0*/  HFMA2 R5, -RZ, RZ, 3.7421875, 0 ;  /* 0x437c0000ff057431 */ /* 0x000fe200000001ff */
[----:B------:R-:W2:Y:S02]  /*02f0*/  LDC R7, c[0x0][0x3b8] ;  /* 0x0000ee00ff077b82 */ /* 0x000ea40000000800 */
[----:B------:R-:W3:Y:S04]  /*0300*/  LDG.E R9, desc[UR4][R2.64+0x8] ;  /* 0x0000080402097981 */ /* 0x000ee8000c1e1900 */
[----:B------:R-:W4:Y:S04]  /*0310*/  LDG.E R13, desc[UR4][R2.64+0xc] ;  /* 0x00000c04020d7981 */ /* 0x000f28000c1e1900 */
[----:B------:R-:W5:Y:S04]  /*0320*/  LDG.E R15, desc[UR4][R2.64+0x10] ;  /* 0x00001004020f7981 */ /* 0x000f68000c1e1900 */
[----:B------:R-:W5:Y:S04]  /*0330*/  LDG.E R6, desc[UR4][R2.64] ;  /* 0x0000000402067981 */ /* 0x000f68000c1e1900 */
[----:B------:R-:W5:Y:S01]  /*0340*/  LDG.E R8, desc[UR4][R2.64+0x4] ;  /* 0x0000040402087981 */ /* 0x000f62000c1e1900 */
[----:B------:R-:W-:-:S04]  /*0350*/  FFMA.RM R0, R0, R5, 12582913 ;  /* 0x4b40000100007423 */ /* 0x000fc80000004005 */
[C---:B------:R-:W-:Y:S01]  /*0360*/  FADD R4, R0.reuse, -12583039 ;  /* 0xcb40007f00047421 */ /* 0x040fe20000000000 */
[----:B------:R-:W-:-:S03]  /*0370*/  IMAD.SHL.U32 R0, R0, 0x800000, RZ ;  /* 0x0080000000007824 */ /* 0x000fc600078e00ff */
[----:B------:R-:W-:-:S04]  /*0380*/  FFMA R4, R11, 1.4426950216293334961, -R4 ;  /* 0x3fb8aa3b0b047823 */ /* 0x000fc80000000804 */
[----:B------:R-:W-:-:S04]  /*0390*/  FFMA R4, R11, 1.925963033500011079e-08, R4 ;  /* 0x32a570600b047823 */ /* 0x000fc80000000004 */
[----:B------:R-:W1:Y:S02]  /*03a0*/  MUFU.EX2 R5, R4 ;  /* 0x0000000400057308 */ /* 0x000e640000000800 */
[----:B-1----:R-:W-:Y:S01]  /*03b0*/  FMUL R0, R0, R5 ;  /* 0x0000000500007220 */ /* 0x002fe20000400000 */
[C---:B--2---:R-:W-:Y:S01]  /*03c0*/  FMUL R5, R7.reuse, UR11 ;  /* 0x0000000b07057c20 */ /* 0x044fe20008400000 */
[----:B0-----:R-:W-:Y:S02]  /*03d0*/  FMUL R7, R7, UR6 ;  /* 0x0000000607077c20 */ /* 0x001fe40008400000 */
[C---:B---3--:R-:W-:Y:S01]  /*03e0*/  FFMA R9, R0.reuse, UR8, R9 ;  /* 0x0000000800097c23 */ /* 0x048fe20008000009 */
[----:B----4-:R-:W-:-:S04]  /*03f0*/  FFMA R13, R0, UR9, R13 ;  /* 0x00000009000d7c23 */ /* 0x010fc8000800000d */
[----:B------:R-:W-:Y:S01]  /*0400*/  FMNMX R9, R9, 1, PT ;  /* 0x3f80000009097809 */ /* 0x000fe20003800000 */
[----:B-----5:R-:W-:Y:S01]  /*0410*/  FFMA R15, R0, UR10, R15 ;  /* 0x0000000a000f7c23 */ /* 0x020fe2000800000f */
[----:B------:R-:W-:-:S03]  /*0420*/  FMNMX R13, R13, 1, PT ;  /* 0x3f8000000d0d7809 */ /* 0x000fc60003800000 */
[----:B------:R-:W-:Y:S01]  /*0430*/  STG.E desc[UR4][R2.64+0x8], R9 ;  /* 0x0000080902007986 */ /* 0x000fe2000c101904 */
[C---:B------:R-:W-:Y:S01]  /*0440*/  FFMA R5, R0.reuse, R5, R6 ;  /* 0x0000000500057223 */ /* 0x040fe20000000006 */
[----:B------:R-:W-:Y:S02]  /*0450*/  FMNMX R15, R15, 1, PT ;  /* 0x3f8000000f0f7809 */ /* 0x000fe40003800000 */
[----:B------:R-:W-:Y:S01]  /*0460*/  STG.E desc[UR4][R2.64+0xc], R13 ;  /* 0x00000c0d02007986 */ /* 0x000fe2000c101904 */
[----:B------:R-:W-:-:S03]  /*0470*/  FFMA R7, R0, R7, R8 ;  /* 0x0000000700077223 */ /* 0x000fc60000000008 */
[----:B------:R-:W-:Y:S04]  /*0480*/  STG.E desc[UR4][R2.64], R5 ;  /* 0x0000000502007986 */ /* 0x000fe8000c101904 */
[----:B------:R-:W-:Y:S04]  /*0490*/  STG.E desc[UR4][R2.64+0x4], R7 ;  /* 0x0000040702007986 */ /* 0x000fe8000c101904 */
[----:B------:R-:W-:Y:S01]  /*04a0*/  STG.E desc[UR4][R2.64+0x10], R15 ;  /* 0x0000100f02007986 */ /* 0x000fe2000c101904 */
[----:B------:R-:W-:Y:S05]  /*04b0*/  EXIT ;  /* 0x000000000000794d */ /* 0x000fea0003800000 */
        .weak           $__internal_3_$__cuda_sm3x_div_rn_noftz_f32_slowpath
        .type           $__internal_3_$__cuda_sm3x_div_rn_noftz_f32_slowpath,@function
        .size           $__internal_3_$__cuda_sm3x_div_rn_noftz_f32_slowpath,(.L_x_102 - $__internal_3_$__cuda_sm3x_div_rn_noftz_f32_slowpath)
$__internal_3_$__cuda_sm3x_div_rn_noftz_f32_slowpath:
        /* <DEDUP_REMOVED lines=9> */
[----:B------:R-:W-:Y:S01]  /*0550*/  @!P0 MOV R10, RZ ;  /* 0x000000ff000a8202 */ /* 0x000fe20000000f00 */
        /* <DEDUP_REMOVED lines=20> */
[----:B------:R-:W-:Y:S02]  /*06a0*/  @P0 IMAD.MOV.U32 R10, RZ, RZ, RZ ;  /* 0x000000ffff0a0224 */ /* 0x000fe400078e00ff */
[----:B------:R-:W-:Y:S01]  /*06b0*/  @!P0 FFMA R3, R3, 1.84467440737095516160e+19, RZ ;  /* 0x5f80000003038823 */ /* 0x000fe200000000ff */
[----:B------:R-:W-:Y:S02]  /*06c0*/  @!P0 IMAD.MOV.U32 R10, RZ, RZ, -0x40 ;  /* 0xffffffc0ff0a8424 */ /* 0x000fe400078e00ff */
[----:B------:R-:W-:-:S03]  /*06d0*/  @!P1 FFMA R9, R0, 1.84467440737095516160e+19, RZ ;  /* 0x5f80000000099823 */ /* 0x000fc600000000ff */
[----:B------:R-:W-:-:S07]  /*06e0*/  @!P1 IADD3 R10, PT, PT, R10, 0x40, RZ ;  /* 0x000000400a0a9810 */ /* 0x000fce0007ffe0ff */
.L_x_33:
[----:B------:R-:W-:Y:S01]  /*06f0*/  LEA R0, R8, 0xc0800000, 0x17 ;  /* 0xc080000008007811 */ /* 0x000fe200078eb8ff */
[----:B------:R-:W-:Y:S01]  /*0700*/  VIADD R6, R6, 0xffffff81 ;  /* 0xffffff8106067836 */ /* 0x000fe20000000000 */
[----:B------:R-:W-:Y:S03]  /*0710*/  BSSY.RECONVERGENT B2, `(.L_x_38) ;  /* 0x0000035000027945 */ /* 0x000fe60003800200 */
[----:B------:R-:W-:Y:S02]  /*0720*/  IMAD.IADD R9, R9, 0x1, -R0 ;  /* 0x0000000109097824 */ /* 0x000fe400078e0a00 */
[C---:B------:R-:W-:Y:S02]  /*0730*/  IMAD R0, R6.reuse, -0x800000, R3 ;  /* 0xff80000006007824 */ /* 0x040fe400078e0203 */
[----:B------:R0:W1:Y:S01]  /*0740*/  MUFU.RCP R11, R9 ;  /* 0x00000009000b7308 */ /* 0x0000620000001000 */
[----:B------:R-:W-:Y:S01]  /*0750*/  FADD.FTZ R13, -R9, -RZ ;  /* 0x800000ff090d7221 */ /* 0x000fe20000010100 */
[----:B0-----:R-:W-:-:S04]  /*0760*/  IADD3 R9, PT, PT, R6, 0x7f, -R8 ;  /* 0x0000007f06097810 */ /* 0x001fc80007ffe808 */
[----:B------:R-:W-:Y:S01]  /*0770*/  IADD3 R9, PT, PT, R9, R10, RZ ;  /* 0x0000000a09097210 */ /* 0x000fe20007ffe0ff */
[----:B-1----:R-:W-:-:S04]  /*0780*/  FFMA R12, R11, R13, 1 ;  /* 0x3f8000000b0c7423 */ /* 0x002fc8000000000d */
        /* <DEDUP_REMOVED lines=19> */
[-CC-:B------:R-:W-:Y:S01]  /*08c0*/  FFMA.RZ R3, R14, R12.reuse, R11.reuse ;  /* 0x0000000c0e037223 */ /* 0x180fe2000000c00b */
[----:B------:R-:W-:Y:S01]  /*08d0*/  IADD3 R9, PT, PT, R10, 0x20, RZ ;  /* 0x000000200a097810 */ /* 0x000fe20007ffe0ff */
[-CC-:B------:R-:W-:Y:S01]  /*08e0*/  FFMA.RM R6, R14, R12.reuse, R11.reuse ;  /* 0x0000000c0e067223 */ /* 0x180fe2000000400b */
[----:B------:R-:W-:Y:S02]  /*08f0*/  ISETP.NE.AND P2, PT, R10, RZ, PT ;  /* 0x000000ff0a00720c */ /* 0x000fe40003f45270 */
[----:B------:R-:W-:Y:S01]  /*0900*/  LOP3.LUT R8, R3, 0x7fffff, RZ, 0xc0, !PT ;  /* 0x007fffff03087812 */ /* 0x000fe200078ec0ff */
[----:B------:R-:W-:Y:S01]  /*0910*/  FFMA.RP R3, R14, R12, R11 ;  /* 0x0000000c0e037223 */ /* 0x000fe2000000800b */
[----:B------:R-:W-:Y:S01]  /*0920*/  ISETP.NE.AND P1, PT, R10, RZ, PT ;  /* 0x000000ff0a00720c */ /* 0x000fe20003f25270 */
[----:B------:R-:W-:Y:S01]  /*0930*/  IMAD.MOV R10, RZ, RZ, -R10 ;  /* 0x000000ffff0a7224 */ /* 0x000fe200078e0a0a */
[----:B------:R-:W-:Y:S02]  /*0940*/  LOP3.LUT R8, R8, 0x800000, RZ, 0xfc, !PT ;  /* 0x0080000008087812 */ /* 0x000fe400078efcff */
[----:B------:R-:W-:-:S02]  /*0950*/  FSETP.NEU.FTZ.AND P0, PT, R3, R6, PT ;  /* 0x000000060300720b */ /* 0x000fc40003f1d000 */
[----:B------:R-:W-:Y:S02]  /*0960*/  SHF.L.U32 R9, R8, R9, RZ ;  /* 0x0000000908097219 */ /* 0x000fe400000006ff */
[----:B------:R-:W-:Y:S02]  /*0970*/  SEL R3, R10, RZ, P2 ;  /* 0x000000ff0a037207 */ /* 0x000fe40001000000 */
[----:B------:R-:W-:Y:S02]  /*0980*/  ISETP.NE.AND P1, PT, R9, RZ, P1 ;  /* 0x000000ff0900720c */ /* 0x000fe40000f25270 */
[----:B------:R-:W-:Y:S02]  /*0990*/  SHF.R.U32.HI R3, RZ, R3, R8 ;  /* 0x00000003ff037219 */ /* 0x000fe40000011608 */
[----:B------:R-:W-:Y:S02]  /*09a0*/  PLOP3.LUT P0, PT, P0, P1, PT, 0xf8, 0x8f ;  /* 0x00000000008f781c */ /* 0x000fe40000703f70 */
[----:B------:R-:W-:-:S02]  /*09b0*/  SHF.R.U32.HI R9, RZ, 0x1, R3 ;  /* 0x00000001ff097819 */ /* 0x000fc40000011603 */
[----:B------:R-:W-:-:S04]  /*09c0*/  SEL R6, RZ, 0x1, !P0 ;  /* 0x00000001ff067807 */ /* 0x000fc80004000000 */
[----:B------:R-:W-:-:S04]  /*09d0*/  LOP3.LUT R6, R6, 0x1, R9, 0xf8, !PT ;  /* 0x0000000106067812 */ /* 0x000fc800078ef809 */
[----:B------:R-:W-:-:S05]  /*09e0*/  LOP3.LUT R6, R6, R3, RZ, 0xc0, !PT ;  /* 0x0000000306067212 */ /* 0x000fca00078ec0ff */
[----:B------:R-:W-:-:S05]  /*09f0*/  IMAD.IADD R9, R9, 0x1, R6 ;  /* 0x0000000109097824 */ /* 0x000fca00078e0206 */
[----:B------:R-:W-:Y:S01]  /*0a00*/  LOP3.LUT R0, R9, R0, RZ, 0xfc, !PT ;  /* 0x0000000009007212 */ /* 0x000fe200078efcff */
[----:B------:R-:W-:Y:S06]  /*0a10*/  BRA `(.L_x_41) ;  /* 0x0000000000107947 */ /* 0x000fec0003800000 */
.L_x_40:
[----:B------:R-:W-:-:S04]  /*0a20*/  LOP3.LUT R0, R0, 0x80000000, RZ, 0xc0, !PT ;  /* 0x8000000000007812 */ /* 0x000fc800078ec0ff */
[----:B------:R-:W-:Y:S01]  /*0a30*/  LOP3.LUT R0, R0, 0x7f800000, RZ, 0xfc, !PT ;  /* 0x7f80000000007812 */ /* 0x000fe200078efcff */
[----:B------:R-:W-:Y:S06]  /*0a40*/  BRA `(.L_x_41) ;  /* 0x0000000000047947 */ /* 0x000fec0003800000 */
.L_x_39:
[----:B------:R-:W-:-:S07]  /*0a50*/  LEA R0, R9, R0, 0x17 ;  /* 0x0000000009007211 */ /* 0x000fce00078eb8ff */
.L_x_41:
[----:B------:R-:W-:Y:S05]  /*0a60*/  BSYNC.RECONVERGENT B2 ;  /* 0x0000000000027941 */ /* 0x000fea0003800200 */
.L_x_38:
[----:B------:R-:W-:Y:S05]  /*0a70*/  BRA `(.L_x_42) ;  /* 0x0000000000207947 */ /* 0x000fea0003800000 */
.L_x_37:
[----:B------:R-:W-:-:S04]  /*0a80*/  LOP3.LUT R0, R9, 0x80000000, R3, 0x48, !PT ;  /* 0x8000000009007812 */ /* 0x000fc800078e4803 */
[----:B------:R-:W-:Y:S01]  /*0a90*/  LOP3.LUT R0, R0, 0x7f800000, RZ, 0xfc, !PT ;  /* 0x7f80000000007812 */ /* 0x000fe200078efcff */
[----:B------:R-:W-:Y:S06]  /*0aa0*/  BRA `(.L_x_42) ;  /* 0x0000000000147947 */ /* 0x000fec0003800000 */
.L_x_36:
[----:B------:R-:W-:Y:S01]  /*0ab0*/  LOP3.LUT R0, R9, 0x80000000, R3, 0x48, !PT ;  /* 0x8000000009007812 */ /* 0x000fe200078e4803 */
[----:B------:R-:W-:Y:S06]  /*0ac0*/  BRA `(.L_x_42) ;  /* 0x00000000000c7947 */ /* 0x000fec0003800000 */
.L_x_35:
[----:B------:R-:W0:Y:S01]  /*0ad0*/  MUFU.RSQ R0, -QNAN ;  /* 0xffc0000000007908 */ /* 0x000e220000001400 */
[----:B------:R-:W-:Y:S05]  /*0ae0*/  BRA `(.L_x_42) ;  /* 0x0000000000047947 */ /* 0x000fea0003800000 */
.L_x_34:
[----:B------:R-:W-:-:S07]  /*0af0*/  FADD.FTZ R0, R3, R0 ;  /* 0x0000000003007221 */ /* 0x000fce0000010000 */
.L_x_42:
[----:B------:R-:W-:Y:S05]  /*0b00*/  BSYNC.RECONVERGENT B1 ;  /* 0x0000000000017941 */ /* 0x000fea0003800200 */
.L_x_32:
[----:B------:R-:W-:-:S04]  /*0b10*/  IMAD.MOV.U32 R3, RZ, RZ, 0x0 ;  /* 0x00000000ff037424 */ /* 0x000fc800078e00ff */
[----:B0-----:R-:W-:Y:S05]  /*0b20*/  RET.REL.NODEC R2 `(_Z10applyForceP8Particlemm5Color7Vector2S2_if) ;  /* 0xfffffff402347950 */ /* 0x001fea0003c3ffff */
.L_x_43:
        /* <DEDUP_REMOVED lines=13> */
.L_x_102:


//--------------------- .text._Z7diffuseP8ParticleS0_mmff --------------------------
	.section	.text._Z7diffuseP8ParticleS0_mmff,"ax",@progbits
	.align	128
        .global         _Z7diffuseP8ParticleS0_mmff
        .type           _Z7diffuseP8ParticleS0_mmff,@function
        .size           _Z7diffuseP8ParticleS0_mmff,(.L_x_104 - _Z7diffuseP8ParticleS0_mmff)
        .other          _Z7diffuseP8ParticleS0_mmff,@"STO_CUDA_ENTRY STV_DEFAULT"
_Z7diffuseP8ParticleS0_mmff:
.text._Z7diffuseP8ParticleS0_mmff:
        /* <DEDUP_REMOVED lines=10> */
[----:B------:R-:W-:Y:S02]  /*00a0*/  SHF.R.S32.HI R15, RZ, 0x1f, R14 ;  /* 0x0000001fff0f7819 */ /* 0x000fe4000001140e */
[----:B------:R-:W0:Y:S01]  /*00b0*/  LDC.64 R12, c[0x0][0x3a0] ;  /* 0x0000e800ff0c7b82 */ /* 0x000e220000000a00 */
[----:B--2---:R-:W-:Y:S01]  /*00c0*/  IMAD R7, R7, UR5, R0 ;  /* 0x0000000507077c24 */ /* 0x004fe2000f8e0200 */
[----:B------:R-:W2:Y:S03]  /*00d0*/  LDCU.64 UR4, c[0x0][0x358] ;  /* 0x00006b00ff0477ac */ /* 0x000ea60008000a00 */
[----:B-1----:R-:W-:-:S04]  /*00e0*/  IMAD.WIDE.U32 R10, R7, UR6, R14 ;  /* 0x00000006070a7c25 */ /* 0x002fc8000f8e000e */
[----:B------:R-:W-:Y:S02]  /*00f0*/  IMAD R0, R7, UR7, R11 ;  /* 0x0000000707007c24 */ /* 0x000fe4000f8e020b */
[----:B---3--:R-:W-:-:S04]  /*0100*/  IMAD.WIDE.U32 R8, R10, 0x14, R8 ;  /* 0x000000140a087825 */ /* 0x008fc800078e0008 */
[----:B------:R-:W-:-:S04]  /*0110*/  IMAD R3, R0, 0x14, RZ ;  /* 0x0000001400037824 */ /* 0x000fc800078e02ff */
[----:B------:R-:W-:-:S05]  /*0120*/  IMAD.IADD R9, R9, 0x1, R3 ;  /* 0x0000000109097824 */ /* 0x000fca00078e0203 */
[----:B--2---:R1:W5:Y:S04]  /*0130*/  LDG.E R6, desc[UR4][R8.64] ;  /* 0x0000000408067981 */ /* 0x004368000c1e1900 */
[----:B------:R1:W5:Y:S01]  /*0140*/  LDG.E R4, desc[UR4][R8.64+0x4] ;  /* 0x0000040408047981 */ /* 0x000362000c1e1900 */
[----:B0-----:R-:W0:Y:S01]  /*0150*/  MUFU.RCP R2, R13 ;  /* 0x0000000d00027308 */ /* 0x001e220000001000 */
[----:B------:R-:W-:Y:S02]  /*0160*/  I2FP.F32.S32 R14, R14 ;  /* 0x0000000e000e7245 */ /* 0x000fe40000201400 */
[----:B------:R-:W-:Y:S01]  /*0170*/  I2FP.F32.U32 R7, R7 ;  /* 0x0000000700077245 */ /* 0x000fe20000201000 */
[----:B0-----:R-:W-:-:S04]  /*0180*/  FFMA R3, R2, -R13, 1 ;  /* 0x3f80000002037423 */ /* 0x001fc8000000080d */
[----:B------:R-:W-:Y:S01]  /*0190*/  FFMA R3, R2, R3, R2 ;  /* 0x0000000302037223 */ /* 0x000fe20000000002 */
[----:B------:R-:W-:-:S04]  /*01a0*/  FMUL R2, R12, R12 ;  /* 0x0000000c0c027220 */ /* 0x000fc80000400000 */
[----:B------:R-:W0:Y:S01]  /*01b0*/  FCHK P0, R2, R13 ;  /* 0x0000000d02007302 */ /* 0x000e220000000000 */
[----:B------:R-:W-:-:S04]  /*01c0*/  FFMA R12, R2, R3, RZ ;  /* 0x00000003020c7223 */ /* 0x000fc800000000ff */
[----:B------:R-:W-:-:S04]  /*01d0*/  FFMA R5, R12, -R13, R2 ;  /* 0x8000000d0c057223 */ /* 0x000fc80000000002 */
[----:B------:R-:W-:Y:S01]  /*01e0*/  FFMA R5, R3, R5, R12 ;  /* 0x0000000503057223 */ /* 0x000fe2000000000c */
[----:B01----:R-:W-:Y:S06]  /*01f0*/  @!P0 BRA `(.L_x_44) ;  /* 0x00000000000c8947 */ /* 0x003fec0003800000 */
[----:B------:R-:W-:-:S07]  /*0200*/  MOV R8, 0x220 ;  /* 0x0000022000087802 */ /* 0x000fce0000000f00 */
[----:B-----5:R-:W-:Y:S05]  /*0210*/  CALL.REL.NOINC `($__internal_5_$__cuda_sm3x_div_rn_noftz_f32_slowpath) ;  /* 0x0000000800a87944 */ /* 0x020fea0003c00000 */
[----:B------:R-:W-:-:S07]  /*0220*/  IMAD.MOV.U32 R5, RZ, RZ, R2 ;  /* 0x000000ffff057224 */ /* 0x000fce00078e0002 */
.L_x_44:
[----:B------:R-:W0:Y:S01]  /*0230*/  LDCU.64 UR8, c[0x0][0x390] ;  /* 0x00007200ff0877ac */ /* 0x000e220008000a00 */
[----:B------:R1:W2:Y:S01]  /*0240*/  F2I.TRUNC.NTZ R8, R14 ;  /* 0x0000000e00087305 */ /* 0x0002a2000020f100 */
[----:B------:R-:W-:Y:S01]  /*0250*/  FADD R12, R14, -1 ;  /* 0xbf8000000e0c7421 */ /* 0x000fe20000000000 */
[C---:B------:R-:W-:Y:S01]  /*0260*/  FADD R15, R7.reuse, -1 ;  /* 0xbf800000070f7421 */ /* 0x040fe20000000000 */
[----:B------:R-:W3:Y:S01]  /*0270*/  LDCU.64 UR6, c[0x0][0x398] ;  /* 0x00007300ff0677ac */ /* 0x000ee20008000a00 */
[----:B------:R-:W-:Y:S01]  /*0280*/  FADD R25, R7, 1 ;  /* 0x3f80000007197421 */ /* 0x000fe20000000000 */
[----:B------:R-:W-:-:S03]  /*0290*/  PLOP3.LUT P0, PT, PT, PT, PT, 0x80, 0x8 ;  /* 0x000000000008781c */ /* 0x000fc60003f0f070 */
[----:B------:R-:W4:Y:S01]  /*02a0*/  F2I.TRUNC.NTZ R20, R12 ;  /* 0x0000000c00147305 */ /* 0x000f22000020f100 */
[----:B-1----:R-:W-:Y:S01]  /*02b0*/  FADD R14, R14, 1 ;  /* 0x3f8000000e0e7421 */ /* 0x002fe20000000000 */
[----:B--2---:R-:W-:-:S06]  /*02c0*/  SHF.R.S32.HI R9, RZ, 0x1f, R8 ;  /* 0x0000001fff097819 */ /* 0x004fcc0000011408 */
[----:B------:R-:W1:Y:S01]  /*02d0*/  F2I.TRUNC.NTZ R15, R15 ;  /* 0x0000000f000f7305 */ /* 0x000e62000020f100 */
[----:B0-----:R-:W-:-:S04]  /*02e0*/  ISETP.GE.U32.AND P3, PT, R8, UR8, PT ;  /* 0x0000000808007c0c */ /* 0x001fc8000bf66070 */
[----:B------:R-:W-:Y:S02]  /*02f0*/  ISETP.GE.U32.AND.EX P3, PT, R9, UR9, PT, P3 ;  /* 0x0000000909007c0c */ /* 0x000fe4000bf66130 */
[----:B----4-:R-:W-:Y:S01]  /*0300*/  ISETP.GE.U32.AND P1, PT, R20, UR8, PT ;  /* 0x0000000814007c0c */ /* 0x010fe2000bf26070 */
[----:B------:R-:W-:Y:S01]  /*0310*/  F2I.TRUNC.NTZ R25, R25 ;  /* 0x0000001900197305 */ /* 0x000fe2000020f100 */
[----:B------:R-:W-:Y:S02]  /*0320*/  ISETP.GT.AND P3, PT, R8, -0x1, !P3 ;  /* 0xffffffff0800780c */ /* 0x000fe40005f64270 */
[----:B------:R-:W-:-:S04]  /*0330*/  SHF.R.S32.HI R21, RZ, 0x1f, R20 ;  /* 0x0000001fff157819 */ /* 0x000fc80000011414 */
[----:B------:R-:W-:Y:S01]  /*0340*/  ISETP.GE.U32.AND.EX P1, PT, R21, UR9, PT, P1 ;  /* 0x0000000915007c0c */ /* 0x000fe2000bf26110 */
[----:B------:R-:W0:Y:S03]  /*0350*/  F2I.TRUNC.NTZ R18, R14 ;  /* 0x0000000e00127305 */ /* 0x000e26000020f100 */
[----:B------:R-:W-:-:S03]  /*0360*/  ISETP.LT.OR P1, PT, R20, RZ, P1 ;  /* 0x000000ff1400720c */ /* 0x000fc60000f21670 */
[----:B------:R-:W2:Y:S01]  /*0370*/  @P3 LDC.64 R2, c[0x0][0x398] ;  /* 0x0000e600ff023b82 */ /* 0x000ea20000000a00 */
[----:B-1----:R-:W-:Y:S01]  /*0380*/  @P3 SHF.R.S32.HI R12, RZ, 0x1f, R15 ;  /* 0x0000001fff0c3819 */ /* 0x002fe2000001140f */
[----:B------:R-:W1:Y:S01]  /*0390*/  F2I.TRUNC.NTZ R7, R7 ;  /* 0x0000000700077305 */ /* 0x000e62000020f100 */
[----:B---3--:R-:W-:-:S04]  /*03a0*/  @P3 ISETP.GE.U32.AND P2, PT, R15, UR6, PT ;  /* 0x000000060f003c0c */ /* 0x008fc8000bf46070 */
[----:B------:R-:W-:Y:S02]  /*03b0*/  @P3 ISETP.GE.U32.AND.EX P0, PT, R12, UR7, PT, P2 ;  /* 0x000000070c003c0c */ /* 0x000fe4000bf06120 */
[----:B0-----:R-:W-:Y:S01]  /*03c0*/  SHF.R.S32.HI R19, RZ, 0x1f, R18 ;  /* 0x0000001fff137819 */ /* 0x001fe20000011412 */
[----:B------:R-:W0:Y:S01]  /*03d0*/  @!P1 LDC.64 R12, c[0x0][0x398] ;  /* 0x0000e600ff0c9b82 */ /* 0x000e220000000a00 */
[----:B------:R-:W-:Y:S02]  /*03e0*/  ISETP.LT.OR P2, PT, R15, RZ, P0 ;  /* 0x000000ff0f00720c */ /* 0x000fe40000741670 */
[----:B------:R-:W-:Y:S02]  /*03f0*/  PLOP3.LUT P0, PT, PT, PT, PT, 0x80, 0x8 ;  /* 0x000000000008781c */ /* 0x000fe40003f0f070 */
[----:B-1----:R-:W-:Y:S02]  /*0400*/  ISETP.GE.AND P5, PT, R7, RZ, PT ;  /* 0x000000ff0700720c */ /* 0x002fe40003fa6270 */
[----:B--2---:R-:W-:-:S07]  /*0410*/  @P3 ISETP.GE.U32.AND P4, PT, R25, R2, PT ;  /* 0x000000021900320c */ /* 0x004fce0003f86070 */
[----:B------:R-:W1:Y:S01]  /*0420*/  @!P2 LDC.64 R16, c[0x0][0x388] ;  /* 0x0000e200ff10ab82 */ /* 0x000e620000000a00 */
[----:B------:R-:W-:-:S04]  /*0430*/  @P3 SHF.R.S32.HI R2, RZ, 0x1f, R25 ;  /* 0x0000001fff023819 */ /* 0x000fc80000011419 */
[----:B------:R-:W-:Y:S02]  /*0440*/  @P3 ISETP.GE.U32.AND.EX P0, PT, R2, R3, PT, P4 ;  /* 0x000000030200320c */ /* 0x000fe40003f06140 */
[----:B------:R-:W-:Y:S02]  /*0450*/  ISETP.GE.U32.AND P4, PT, R18, UR8, PT ;  /* 0x0000000812007c0c */ /* 0x000fe4000bf86070 */
[----:B------:R-:W-:Y:S02]  /*0460*/  ISETP.LT.OR P3, PT, R25, RZ, P0 ;  /* 0x000000ff1900720c */ /* 0x000fe40000761670 */
[C---:B------:R-:W-:Y:S02]  /*0470*/  ISETP.GE.U32.AND P0, PT, R7.reuse, UR6, PT ;  /* 0x0000000607007c0c */ /* 0x040fe4000bf06070 */
[----:B------:R-:W-:Y:S02]  /*0480*/  SHF.R.S32.HI R2, RZ, 0x1f, R7 ;  /* 0x0000001fff027819 */ /* 0x000fe40000011407 */
[----:B0-----:R-:W-:-:S02]  /*0490*/  @!P1 ISETP.GE.U32.AND P6, PT, R7, R12, PT ;  /* 0x0000000c0700920c */ /* 0x001fc40003fc6070 */
[----:B------:R-:W-:Y:S02]  /*04a0*/  ISETP.GE.U32.AND.EX P4, PT, R19, UR9, PT, P4 ;  /* 0x0000000913007c0c */ /* 0x000fe4000bf86140 */
[C---:B------:R-:W-:Y:S02]  /*04b0*/  ISETP.GE.U32.OR.EX P5, PT, R2.reuse, UR7, !P5, P0 ;  /* 0x0000000702007c0c */ /* 0x040fe4000efa6500 */
[----:B------:R-:W-:Y:S01]  /*04c0*/  PLOP3.LUT P0, PT, PT, PT, PT, 0x80, 0x8 ;  /* 0x000000000008781c */ /* 0x000fe20003f0f070 */
[--C-:B------:R-:W-:Y:S01]  /*04d0*/  @!P3 IMAD.MOV.U32 R22, RZ, RZ, R8.reuse ;  /* 0x000000ffff16b224 */ /* 0x100fe200078e0008 */
[----:B------:R-:W-:Y:S01]  /*04e0*/  @!P1 ISETP.GE.U32.AND.EX P0, PT, R2, R13, PT, P6 ;  /* 0x0000000d0200920c */ /* 0x000fe20003f06160 */
[----:B------:R-:W-:Y:S01]  /*04f0*/  @!P2 IMAD.WIDE.U32 R12, R15, UR8, R8 ;  /* 0x000000080f0cac25 */ /* 0x000fe2000f8e0008 */
[----:B------:R-:W-:Y:S01]  /*0500*/  ISETP.LT.OR P4, PT, R18, RZ, P4 ;  /* 0x000000ff1200720c */ /* 0x000fe20002781670 */
[----:B------:R-:W0:Y:S01]  /*0510*/  @!P3 LDC.64 R2, c[0x0][0x388] ;  /* 0x0000e200ff02bb82 */ /* 0x000e220000000a00 */
[----:B------:R-:W-:Y:S01]  /*0520*/  ISETP.LT.OR P0, PT, R7, RZ, P0 ;  /* 0x000000ff0700720c */ /* 0x000fe20000701670 */
[----:B------:R-:W-:Y:S01]  /*0530*/  @!P2 IMAD R15, R15, UR9, R13 ;  /* 0x000000090f0fac24 */ /* 0x000fe2000f8e020d */
[----:B------:R-:W-:Y:S01]  /*0540*/  PLOP3.LUT P4, PT, P4, P5, PT, 0xf8, 0x8f ;  /* 0x00000000008f781c */ /* 0x000fe2000278bf70 */
[----:B-1----:R-:W-:-:S04]  /*0550*/  @!P2 IMAD.WIDE.U32 R16, R12, 0x14, R16 ;  /* 0x000000140c10a825 */ /* 0x002fc800078e0010 */
[----:B-----5:R-:W-:Y:S01]  /*0560*/  FADD R8, -R6, -RZ ;  /* 0x800000ff06087221 */ /* 0x020fe20000000100 */
[----:B------:R-:W-:Y:S02]  /*0570*/  @!P2 IMAD R15, R15, 0x14, RZ ;  /* 0x000000140f0fa824 */ /* 0x000fe400078e02ff */
[----:B------:R-:W-:Y:S02]  /*0580*/  @!P3 IMAD.MOV.U32 R23, RZ, RZ, R9 ;  /* 0x000000ffff17b224 */ /* 0x000fe400078e0009 */
[----:B------:R-:W-:Y:S01]  /*0590*/  FADD R9, -R4, -RZ ;  /* 0x800000ff04097221 */ /* 0x000fe20000000100 */
[----:B------:R-:W-:Y:S01]  /*05a0*/  @!P2 IMAD.IADD R17, R17, 0x1, R15 ;  /* 0x000000011111a824 */ /* 0x000fe200078e020f */
[----:B------:R-:W1:Y:S01]  /*05b0*/  @!P0 LDC.64 R12, c[0x0][0x388] ;  /* 0x0000e200ff0c8b82 */ /* 0x000e620000000a00 */
[----:B------:R-:W-:-:S04]  /*05c0*/  @!P3 IMAD.WIDE.U32 R22, R25, UR8, R22 ;  /* 0x000000081916bc25 */ /* 0x000fc8000f8e0016 */
[----:B------:R-:W-:-:S03]  /*05d0*/  @!P0 IMAD.WIDE.U32 R20, R7, UR8, R20 ;  /* 0x0000000807148c25 */ /* 0x000fc6000f8e0014 */
[----:B------:R-:W2:Y:S01]  /*05e0*/  @!P4 LDC.64 R14, c[0x0][0x388] ;  /* 0x0000e200ff0ecb82 */ /* 0x000ea20000000a00 */
[----:B------:R-:W-:Y:S01]  /*05f0*/  @!P3 IMAD R25, R25, UR9, R23 ;  /* 0x000000091919bc24 */ /* 0x000fe2000f8e0217 */
[----:B------:R-:W-:Y:S01]  /*0600*/  MOV R23, R9 ;  /* 0x0000000900177202 */ /* 0x000fe20000000f00 */
[----:B------:R-:W-:-:S04]  /*0610*/  @!P4 IMAD.WIDE.U32 R18, R7, UR8, R18 ;  /* 0x000000080712cc25 */ /* 0x000fc8000f8e0012 */
[----:B0-----:R-:W-:Y:S01]  /*0620*/  @!P3 IMAD.WIDE.U32 R2, R22, 0x14, R2 ;  /* 0x000000141602b825 */ /* 0x001fe200078e0002 */
[----:B------:R-:W3:Y:S03]  /*0630*/  @!P2 LDG.E R23, desc[UR4][R16.64+0x4] ;  /* 0x000004041017a981 */ /* 0x000ee6000c1e1900 */
[----:B------:R-:W-:Y:S02]  /*0640*/  @!P3 IMAD R25, R25, 0x14, RZ ;  /* 0x000000141919b824 */ /* 0x000fe400078e02ff */
[----:B------:R-:W-:Y:S02]  /*0650*/  IMAD.MOV.U32 R22, RZ, RZ, R8 ;  /* 0x000000ffff167224 */ /* 0x000fe400078e0008 */
[----:B------:R-:W-:Y:S02]  /*0660*/  @!P0 IMAD R21, R7, UR9, R21 ;  /* 0x0000000907158c24 */ /* 0x000fe4000f8e0215 */
[----:B-1----:R-:W-:-:S02]  /*0670*/  @!P0 IMAD.WIDE.U32 R12, R20, 0x14, R12 ;  /* 0x00000014140c8825 */ /* 0x002fc400078e000c */
[----:B------:R0:W4:Y:S02]  /*0680*/  @!P2 LDG.E R22, desc[UR4][R16.64] ;  /* 0x000000041016a981 */ /* 0x000124000c1e1900 */
[----:B------:R-:W-:Y:S02]  /*0690*/  @!P4 IMAD R20, R7, UR9, R19 ;  /* 0x000000090714cc24 */ /* 0x000fe4000f8e0213 */
[----:B------:R-:W-:Y:S02]  /*06a0*/  IMAD.MOV.U32 R19, RZ, RZ, R8 ;  /* 0x000000ffff137224 */ /* 0x000fe400078e0008 */
[----:B--2---:R-:W-:-:S04]  /*06b0*/  @!P4 IMAD.WIDE.U32 R14, R18, 0x14, R14 ;  /* 0x00000014120ec825 */ /* 0x004fc800078e000e */
[----:B------:R-:W-:Y:S02]  /*06c0*/  IMAD.MOV.U32 R18, RZ, RZ, R9 ;  /* 0x000000ffff127224 */ /* 0x000fe400078e0009 */
[----:B------:R-:W-:Y:S02]  /*06d0*/  @!P3 IMAD.IADD R3, R3, 0x1, R25 ;  /* 0x000000010303b824 */ /* 0x000fe400078e0219 */
[----:B------:R-:W-:Y:S01]  /*06e0*/  @!P0 IMAD R21, R21, 0x14, RZ ;  /* 0x0000001415158824 */ /* 0x000fe200078e02ff */
[----:B0-----:R-:W-:Y:S01]  /*06f0*/  MOV R16, R9 ;  /* 0x0000000900107202 */ /* 0x001fe20000000f00 */
[----:B------:R-:W-:Y:S01]  /*0700*/  IMAD.MOV.U32 R7, RZ, RZ, R8 ;  /* 0x000000ffff077224 */ /* 0x000fe200078e0008 */
[----:B------:R-:W4:Y:S01]  /*0710*/  @!P3 LDG.E R19, desc[UR4][R2.64] ;  /* 0x000000040213b981 */ /* 0x000f22000c1e1900 */
[----:B------:R-:W-:Y:S02]  /*0720*/  @!P4 IMAD R25, R20, 0x14, RZ ;  /* 0x000000141419c824 */ /* 0x000fe400078e02ff */
[----:B------:R-:W-:Y:S01]  /*0730*/  @!P0 IMAD.IADD R13, R13, 0x1, R21 ;  /* 0x000000010d0d8824 */ /* 0x000fe200078e0215 */
[----:B------:R-:W3:Y:S01]  /*0740*/  @!P3 LDG.E R18, desc[UR4][R2.64+0x4] ;  /* 0x000004040212b981 */ /* 0x000ee2000c1e1900 */
[----:B------:R-:W-:-:S03]  /*0750*/  @!P4 IMAD.IADD R15, R15, 0x1, R25 ;  /* 0x000000010f0fc824 */ /* 0x000fc600078e0219 */
[----:B------:R-:W2:Y:S04]  /*0760*/  @!P0 LDG.E R7, desc[UR4][R12.64] ;  /* 0x000000040c078981 */ /* 0x000ea8000c1e1900 */
[----:B------:R-:W2:Y:S04]  /*0770*/  @!P0 LDG.E R16, desc[UR4][R12.64+0x4] ;  /* 0x000004040c108981 */ /* 0x000ea8000c1e1900 */
[----:B------:R-:W2:Y:S04]  /*0780*/  @!P4 LDG.E R8, desc[UR4][R14.64] ;  /* 0x000000040e08c981 */ /* 0x000ea8000c1e1900 */
[----:B------:R-:W2:Y:S01]  /*0790*/  @!P4 LDG.E R9, desc[UR4][R14.64+0x4] ;  /* 0x000004040e09c981 */ /* 0x000ea2000c1e1900 */
[----:B------:R-:W-:-:S04]  /*07a0*/  FADD R24, R5, 4 ;  /* 0x4080000005187421 */ /* 0x000fc80000000000 */
[----:B------:R-:W-:-:S05]  /*07b0*/  VIADD R17, R24, 0x1800000 ;  /* 0x0180000018117836 */ /* 0x000fca0000000000 */
[----:B------:R-:W-:-:S04]  /*07c0*/  LOP3.LUT R17, R17, 0x7f800000, RZ, 0xc0, !PT ;  /* 0x7f80000011117812 */ /* 0x000fc800078ec0ff */
[----:B------:R-:W-:Y:S01]  /*07d0*/  ISETP.GT.U32.AND P0, PT, R17, 0x1ffffff, PT ;  /* 0x01ffffff1100780c */ /* 0x000fe20003f04070 */
[----:B----4-:R-:W-:Y:S01]  /*07e0*/  FADD R20, R19, R22 ;  /* 0x0000001613147221 */ /* 0x010fe20000000000 */
[----:B---3--:R-:W-:-:S03]  /*07f0*/  FADD R3, R18, R23 ;  /* 0x0000001712037221 */ /* 0x008fc60000000000 */
[----:B--2---:R-:W-:Y:S01]  /*0800*/  FADD R7, R20, R7 ;  /* 0x0000000714077221 */ /* 0x004fe20000000000 */
[----:B------:R-:W-:-:S03]  /*0810*/  FADD R2, R3, R16 ;  /* 0x0000001003027221 */ /* 0x000fc60000000000 */
[----:B------:R-:W-:Y:S01]  /*0820*/  FADD R7, R7, R8 ;  /* 0x0000000807077221 */ /* 0x000fe20000000000 */
[----:B------:R-:W-:-:S03]  /*0830*/  FADD R9, R2, R9 ;  /* 0x0000000902097221 */ /* 0x000fc60000000000 */
[-C--:B------:R-:W-:Y:S01]  /*0840*/  FFMA R6, R6, R5.reuse, R7 ;  /* 0x0000000506067223 */ /* 0x080fe20000000007 */
[----:B------:R-:W-:Y:S01]  /*0850*/  FFMA R4, R4, R5, R9 ;  /* 0x0000000504047223 */ /* 0x000fe20000000009 */
[----:B------:R-:W-:Y:S06]  /*0860*/  @P0 BRA `(.L_x_45) ;  /* 0x0000000000100947 */ /* 0x000fec0003800000 */
[----:B------:R-:W-:-:S07]  /*0870*/  MOV R8, 0x890 ;  /* 0x0000089000087802 */ /* 0x000fce0000000f00 */
[----:B------:R-:W-:Y:S05]  /*0880*/  CALL.REL.NOINC `($__internal_4_$__cuda_sm20_rcp_rn_f32_slowpath) ;  /* 0x00000000003c7944 */ /* 0x000fea0003c00000 */
[----:B------:R-:W-:Y:S01]  /*0890*/  IMAD.MOV.U32 R5, RZ, RZ, R3 ;  /* 0x000000ffff057224 */ /* 0x000fe200078e0003 */
[----:B------:R-:W-:Y:S06]  /*08a0*/  BRA `(.L_x_46) ;  /* 0x0000000000107947 */ /* 0x000fec0003800000 */
.L_x_45:
[----:B------:R-:W0:Y:S02]  /*08b0*/  MUFU.RCP R5, R24 ;  /* 0x0000001800057308 */ /* 0x000e240000001000 */
[----:B0-----:R-:W-:-:S04]  /*08c0*/  FFMA R2, R24, R5, -1 ;  /* 0xbf80000018027423 */ /* 0x001fc80000000005 */
[----:B------:R-:W-:-:S04]  /*08d0*/  FADD.FTZ R2, -R2, -RZ ;  /* 0x800000ff02027221 */ /* 0x000fc80000010100 */
[----:B------:R-:W-:-:S07]  /*08e0*/  FFMA R5, R5, R2, R5 ;  /* 0x0000000205057223 */ /* 0x000fce0000000005 */
.L_x_46:
[----:B------:R-:W0:Y:S01]  /*08f0*/  LDC.64 R2, c[0x0][0x380] ;  /* 0x0000e000ff027b82 */ /* 0x000e220000000a00 */
[----:B------:R-:W-:Y:S02]  /*0900*/  IMAD R7, R0, 0x14, RZ ;  /* 0x0000001400077824 */ /* 0x000fe400078e02ff */
[----:B0-----:R-:W-:-:S04]  /*0910*/  IMAD.WIDE.U32 R2, R10, 0x14, R2 ;  /* 0x000000140a027825 */ /* 0x001fc800078e0002 */
[----:B------:R-:W-:Y:S02]  /*0920*/  IMAD.IADD R3, R7, 0x1, R3 ;  /* 0x0000000107037824 */ /* 0x000fe400078e0203 */
[-C--:B------:R-:W-:Y:S01]  /*0930*/  FMUL R7, R6, R5.reuse ;  /* 0x0000000506077220 */ /* 0x080fe20000400000 */
[----:B------:R-:W-:-:S04]  /*0940*/  FMUL R5, R4, R5 ;  /* 0x0000000504057220 */ /* 0x000fc80000400000 */
[----:B------:R-:W-:Y:S04]  /*0950*/  STG.E desc[UR4][R2.64], R7 ;  /* 0x0000000702007986 */ /* 0x000fe8000c101904 */
[----:B------:R-:W-:Y:S01]  /*0960*/  STG.E desc[UR4][R2.64+0x4], R5 ;  /* 0x0000040502007986 */ /* 0x000fe2000c101904 */
[----:B------:R-:W-:Y:S05]  /*0970*/  EXIT ;  /* 0x000000000000794d */ /* 0x000fea0003800000 */
        .weak           $__internal_4_$__cuda_sm20_rcp_rn_f32_slowpath
        .type           $__internal_4_$__cuda_sm20_rcp_rn_f32_slowpath,@function
        .size           $__internal_4_$__cuda_sm20_rcp_rn_f32_slowpath,($__internal_5_$__cuda_sm3x_div_rn_noftz_f32_slowpath - $__internal_4_$__cuda_sm20_rcp_rn_f32_slowpath)
$__internal_4_$__cuda_sm20_rcp_rn_f32_slowpath:
[----:B------:R-:W-:-:S05]  /*0980*/  IMAD.SHL.U32 R2, R24, 0x2, RZ ;  /* 0x0000000218027824 */ /* 0x000fca00078e00ff */
[----:B------:R-:W-:Y:S02]  /*0990*/  SHF.R.U32.HI R9, RZ, 0x18, R2 ;  /* 0x00000018ff097819 */ /* 0x000fe40000011602 */
[----:B------:R-:W-:Y:S02]  /*09a0*/  MOV R2, R24 ;  /* 0x0000001800027202 */ /* 0x000fe40000000f00 */
[----:B------:R-:W-:-:S13]  /*09b0*/  ISETP.NE.U32.AND P0, PT, R9, RZ, PT ;  /* 0x000000ff0900720c */ /* 0x000fda0003f05070 */
[----:B------:R-:W-:Y:S05]  /*09c0*/  @P0 BRA `(.L_x_47) ;  /* 0x00000000002c0947 */ /* 0x000fea0003800000 */
[----:B------:R-:W-:-:S05]  /*09d0*/  IMAD.SHL.U32 R3, R2, 0x2, RZ ;  /* 0x0000000202037824 */ /* 0x000fca00078e00ff */
[----:B------:R-:W-:-:S13]  /*09e0*/  ISETP.NE.AND P0, PT, R3, RZ, PT ;  /* 0x000000ff0300720c */ /* 0x000fda0003f05270 */
[----:B------:R0:W1:Y:S01]  /*09f0*/  @!P0 MUFU.RCP R3, R2 ;  /* 0x0000000200038308 */ /* 0x0000620000001000 */
[----:B------:R-:W-:Y:S05]  /*0a00*/  @!P0 BRA `(.L_x_48) ;  /* 0x0000000000a48947 */ /* 0x000fea0003800000 */
[----:B------:R-:W-:-:S04]  /*0a10*/  FFMA R5, R2, 1.84467440737095516160e+19, RZ ;  /* 0x5f80000002057823 */ /* 0x000fc800000000ff */
[----:B0-----:R-:W1:Y:S02]  /*0a20*/  MUFU.RCP R2, R5 ;  /* 0x0000000500027308 */ /* 0x001e640000001000 */
[----:B-1----:R-:W-:-:S04]  /*0a30*/  FFMA R3, R5, R2, -1 ;  /* 0xbf80000005037423 */ /* 0x002fc80000000002 */
[----:B------:R-:W-:-:S04]  /*0a40*/  FADD.FTZ R3, -R3, -RZ ;  /* 0x800000ff03037221 */ /* 0x000fc80000010100 */
[----:B------:R-:W-:-:S04]  /*0a50*/  FFMA R2, R2, R3, R2 ;  /* 0x0000000302027223 */ /* 0x000fc80000000002 */
[----:B------:R-:W-:Y:S01]  /*0a60*/  FFMA R3, R2, 1.84467440737095516160e+19, RZ ;  /* 0x5f80000002037823 */ /* 0x000fe200000000ff */
[----:B------:R-:W-:Y:S06]  /*0a70*/  BRA `(.L_x_48) ;  /* 0x0000000000887947 */ /* 0x000fec0003800000 */
.L_x_47:
[----:B------:R-:W-:-:S05]  /*0a80*/  VIADD R13, R9, 0xffffff03 ;  /* 0xffffff03090d7836 */ /* 0x000fca0000000000 */
        /* <DEDUP_REMOVED lines=20> */
[----:B------:R-:W-:Y:S02]  /*0bd0*/  LOP3.LUT P2, RZ, R14, 0x2, RZ, 0xc0, !PT ;  /* 0x000000020eff7812 */ /* 0x000fe4000784c0ff */
[----:B------:R-:W-:Y:S02]  /*0be0*/  IADD3 R12, PT, PT, R9, -0xfc, RZ ;  /* 0xffffff04090c7810 */ /* 0x000fe40007ffe0ff */
[----:B------:R-:W-:Y:S02]  /*0bf0*/  PLOP3.LUT P0, PT, P0, P1, P2, 0xe0, 0x0 ;  /* 0x000000000000781c */ /* 0x000fe40000703c20 */
[----:B------:R-:W-:-:S02]  /*0c00*/  LOP3.LUT P1, RZ, R2, 0x7fffff, RZ, 0xc0, !PT ;  /* 0x007fffff02ff7812 */ /* 0x000fc4000782c0ff */
[----:B------:R-:W-:-:S05]  /*0c10*/  SEL R3, RZ, 0x1, !P0 ;  /* 0x00000001ff037807 */ /* 0x000fca0004000000 */
[----:B------:R-:W-:-:S05]  /*0c20*/  IMAD.MOV R3, RZ, RZ, -R3 ;  /* 0x000000ffff037224 */ /* 0x000fca00078e0a03 */
[----:B------:R-:W-:Y:S02]  /*0c30*/  ISETP.GE.AND P0, PT, R3, RZ, PT ;  /* 0x000000ff0300720c */ /* 0x000fe40003f06270 */
[----:B------:R-:W-:-:S11]  /*0c40*/  SHF.R.U32.HI R3, RZ, R12, R5 ;  /* 0x0000000cff037219 */ /* 0x000fd60000011605 */
[----:B------:R-:W-:-:S04]  /*0c50*/  @!P0 VIADD R3, R3, 0x1 ;  /* 0x0000000103038836 */ /* 0x000fc80000000000 */
[----:B------:R-:W-:-:S05]  /*0c60*/  @!P1 IMAD.SHL.U32 R3, R3, 0x2, RZ ;  /* 0x0000000203039824 */ /* 0x000fca00078e00ff */
[----:B------:R-:W-:Y:S01]  /*0c70*/  LOP3.LUT R3, R3, 0x80000000, R2, 0xf8, !PT ;  /* 0x8000000003037812 */ /* 0x000fe200078ef802 */
[----:B------:R-:W-:Y:S06]  /*0c80*/  BRA `(.L_x_48) ;  /* 0x0000000000047947 */ /* 0x000fec0003800000 */
.L_x_49:
[----:B------:R2:W3:Y:S02]  /*0c90*/  MUFU.RCP R3, R2 ;  /* 0x0000000200037308 */ /* 0x0004e40000001000 */
.L_x_48:
[----:B------:R-:W-:-:S04]  /*0ca0*/  IMAD.MOV.U32 R9, RZ, RZ, 0x0 ;  /* 0x00000000ff097424 */ /* 0x000fc800078e00ff */
[----:B0123--:R-:W-:Y:S05]  /*0cb0*/  RET.REL.NODEC R8 `(_Z7diffuseP8ParticleS0_mmff) ;  /* 0xfffffff008d07950 */ /* 0x00ffea0003c3ffff */
        .weak           $__internal_5_$__cuda_sm3x_div_rn_noftz_f32_slowpath
        .type           $__internal_5_$__cuda_sm3x_div_rn_noftz_f32_slowpath,@function
        .size           $__internal_5_$__cuda_sm3x_div_rn_noftz_f32_slowpath,(.L_x_104 - $__internal_5_$__cuda_sm3x_div_rn_noftz_f32_slowpath)
$__internal_5_$__cuda_sm3x_div_rn_noftz_f32_slowpath:
[----:B------:R-:W0:Y:S01]  /*0cc0*/  LDC R3, c[0x0][0x3a4] ;  /* 0x0000e900ff037b82 */ /* 0x000e220000000800 */
[----:B------:R-:W-:Y:S02]  /*0cd0*/  SHF.R.U32.HI R5, RZ, 0x17, R2 ;  /* 0x00000017ff057819 */ /* 0x000fe40000011602 */
[----:B------:R-:W-:Y:S02]  /*0ce0*/  MOV R13, R2 ;  /* 0x00000002000d7202 */ /* 0x000fe40000000f00 */
[----:B------:R-:W-:-:S03]  /*0cf0*/  LOP3.LUT R12, R5, 0xff, RZ, 0xc0, !PT ;  /* 0x000000ff050c7812 */ /* 0x000fc600078ec0ff */
[----:B------:R-:W1:Y:S02]  /*0d00*/  LDC R16, c[0x0][0x3a4] ;  /* 0x0000e900ff107b82 */ /* 0x000e640000000800 */
[----:B------:R-:W-:Y:S01]  /*0d10*/  VIADD R15, R12, 0xffffffff ;  /* 0xffffffff0c0f7836 */ /* 0x000fe20000000000 */
[----:B0-----:R-:W-:-:S04]  /*0d20*/  SHF.R.U32.HI R9, RZ, 0x17, R3 ;  /* 0x00000017ff097819 */ /* 0x001fc80000011603 */
[----:B------:R-:W-:-:S05]  /*0d30*/  LOP3.LUT R9, R9, 0xff, RZ, 0xc0, !PT ;  /* 0x000000ff09097812 */ /* 0x000fca00078ec0ff */
[----:B------:R-:W-:-:S05]  /*0d40*/  VIADD R17, R9, 0xffffffff ;  /* 0xffffffff09117836 */ /* 0x000fca0000000000 */
[----:B------:R-:W-:-:S04]  /*0d50*/  ISETP.GT.U32.AND P0, PT, R17, 0xfd, PT ;  /* 0x000000fd1100780c */ /* 0x000fc80003f04070 */
[----:B------:R-:W-:-:S13]  /*0d60*/  ISETP.GT.U32.OR P0, PT, R15, 0xfd, P0 ;  /* 0x000000fd0f00780c */ /* 0x000fda0000704470 */
[----:B------:R-:W-:Y:S01]  /*0d70*/  @!P0 IMAD.MOV.U32 R5, RZ, RZ, RZ ;  /* 0x000000ffff058224 */ /* 0x000fe200078e00ff */
[----:B-1----:R-:W-:Y:S06]  /*0d80*/  @!P0 BRA `(.L_x_50) ;  /* 0x00000000005c8947 */ /* 0x002fec0003800000 */
[----:B------:R-:W-:Y:S02]  /*0d90*/  FSETP.GTU.FTZ.AND P1, PT, |R3|, +INF , PT ;  /* 0x7f8000000300780b */ /* 0x000fe40003f3c200 */
        /* <DEDUP_REMOVED lines=20> */
[----:B------:R-:W-:Y:S02]  /*0ee0*/  @!P1 FFMA R16, R3, 1.84467440737095516160e+19, RZ ;  /* 0x5f80000003109823 */ /* 0x000fe400000000ff */
[----:B------:R-:W-:-:S07]  /*0ef0*/  @!P1 VIADD R5, R5, 0x40 ;  /* 0x0000004005059836 */ /* 0x000fce0000000000 */
.L_x_50:
[----:B------:R-:W-:Y:S02]  /*0f00*/  LEA R3, R9, 0xc0800000, 0x17 ;  /* 0xc080000009037811 */ /* 0x000fe400078eb8ff */
[----:B------:R-:W-:-:S03]  /*0f10*/  IADD3 R12, PT, PT, R12, -0x7f, RZ ;  /* 0xffffff810c0c7810 */ /* 0x000fc60007ffe0ff */
[----:B------:R-:W-:Y:S02]  /*0f20*/  IMAD.IADD R3, R16, 0x1, -R3 ;  /* 0x0000000110037824 */ /* 0x000fe400078e0a03 */
[C---:B------:R-:W-:Y:S01]  /*0f30*/  IMAD R2, R12.reuse, -0x800000, R13 ;  /* 0xff8000000c027824 */ /* 0x040fe200078e020d */
[----:B------:R-:W-:Y:S01]  /*0f40*/  IADD3 R12, PT, PT, R12, 0x7f, -R9 ;  /* 0x0000007f0c0c7810 */ /* 0x000fe20007ffe809 */
[----:B------:R-:W0:Y:S01]  /*0f50*/  MUFU.RCP R15, R3 ;  /* 0x00000003000f7308 */ /* 0x000e220000001000 */
[----:B------:R-:W-:-:S03]  /*0f60*/  FADD.FTZ R17, -R3, -RZ ;  /* 0x800000ff03117221 */ /* 0x000fc60000010100 */
[----:B------:R-:W-:Y:S02]  /*0f70*/  IMAD.IADD R12, R12, 0x1, R5 ;  /* 0x000000010c0c7824 */ /* 0x000fe400078e0205 */
        /* <DEDUP_REMOVED lines=21> */
[CCC-:B------:R-:W-:Y:S01]  /*10d0*/  FFMA.RM R12, R18.reuse, R16.reuse, R13.reuse ;  /* 0x00000010120c7223 */ /* 0x1c0fe2000000400d */
[C---:B------:R-:W-:Y:S02]  /*10e0*/  ISETP.NE.AND P2, PT, R9.reuse, RZ, PT ;  /* 0x000000ff0900720c */ /* 0x040fe40003f45270 */
[----:B------:R-:W-:Y:S02]  /*10f0*/  ISETP.NE.AND P1, PT, R9, RZ, PT ;  /* 0x000000ff0900720c */ /* 0x000fe40003f25270 */
[----:B------:R-:W-:Y:S01]  /*1100*/  LOP3.LUT R5, R3, 0x7fffff, RZ, 0xc0, !PT ;  /* 0x007fffff03057812 */ /* 0x000fe200078ec0ff */
[----:B------:R-:W-:Y:S01]  /*1110*/  FFMA.RP R3, R18, R16, R13 ;  /* 0x0000001012037223 */ /* 0x000fe2000000800d */
[C---:B------:R-:W-:Y:S01]  /*1120*/  VIADD R16, R9.reuse, 0x20 ;  /* 0x0000002009107836 */ /* 0x040fe20000000000 */
[----:B------:R-:W-:Y:S02]  /*1130*/  IADD3 R9, PT, PT, -R9, RZ, RZ ;  /* 0x000000ff09097210 */ /* 0x000fe40007ffe1ff */
        /* <DEDUP_REMOVED lines=14> */
.L_x_56:
[----:B------:R-:W-:-:S04]  /*1220*/  LOP3.LUT R2, R2, 0x80000000, RZ, 0xc0, !PT ;  /* 0x8000000002027812 */ /* 0x000fc800078ec0ff */
[----:B------:R-:W-:Y:S01]  /*1230*/  LOP3.LUT R2, R2, 0x7f800000, RZ, 0xfc, !PT ;  /* 0x7f80000002027812 */ /* 0x000fe200078efcff */
[----:B------:R-:W-:Y:S06]  /*1240*/  BRA `(.L_x_57) ;  /* 0x0000000000287947 */ /* 0x000fec0003800000 */
.L_x_55:
[----:B------:R-:W-:Y:S01]  /*1250*/  IMAD R2, R12, 0x800000, R2 ;  /* 0x008000000c027824 */ /* 0x000fe200078e0202 */
[----:B------:R-:W-:Y:S06]  /*1260*/  BRA `(.L_x_57) ;  /* 0x0000000000207947 */ /* 0x000fec0003800000 */
.L_x_54:
[----:B------:R-:W-:-:S04]  /*1270*/  LOP3.LUT R2, R16, 0x80000000, R13, 0x48, !PT ;  /* 0x8000000010027812 */ /* 0x000fc800078e480d */
[----:B------:R-:W-:Y:S01]  /*1280*/  LOP3.LUT R2, R2, 0x7f800000, RZ, 0xfc, !PT ;  /* 0x7f80000002027812 */ /* 0x000fe200078efcff */
[----:B------:R-:W-:Y:S06]  /*1290*/  BRA `(.L_x_57) ;  /* 0x0000000000147947 */ /* 0x000fec0003800000 */
.L_x_53:
[----:B------:R-:W-:Y:S01]  /*12a0*/  LOP3.LUT R2, R16, 0x80000000, R13, 0x48, !PT ;  /* 0x8000000010027812 */ /* 0x000fe200078e480d */
[----:B------:R-:W-:Y:S06]  /*12b0*/  BRA `(.L_x_57) ;  /* 0x00000000000c7947 */ /* 0x000fec0003800000 */
.L_x_52:
[----:B------:R-:W0:Y:S01]  /*12c0*/  MUFU.RSQ R2, -QNAN ;  /* 0xffc0000000027908 */ /* 0x000e220000001400 */
[----:B------:R-:W-:Y:S05]  /*12d0*/  BRA `(.L_x_57) ;  /* 0x0000000000047947 */ /* 0x000fea0003800000 */
.L_x_51:
[----:B------:R-:W-:-:S07]  /*12e0*/  FADD.FTZ R2, R2, R3 ;  /* 0x0000000302027221 */ /* 0x000fce0000010000 */
.L_x_57:
[----:B------:R-:W-:-:S04]  /*12f0*/  IMAD.MOV.U32 R9, RZ, RZ, 0x0 ;  /* 0x00000000ff097424 */ /* 0x000fc800078e00ff */
[----:B0-----:R-:W-:Y:S05]  /*1300*/  RET.REL.NODEC R8 `(_Z7diffuseP8ParticleS0_mmff) ;  /* 0xffffffec083c7950 */ /* 0x001fea0003c3ffff */
.L_x_58:
        /* <DEDUP_REMOVED lines=15> */
.L_x_104:


//--------------------- .text._Z12computeColorP8ParticleS0_mmff --------------------------
	.section	.text._Z12computeColorP8ParticleS0_mmff,"ax",@progbits
	.align	128
        .global         _Z12computeColorP8ParticleS0_mmff
        .type           _Z12computeColorP8ParticleS0_mmff,@function
        .size           _Z12computeColorP8ParticleS0_mmff,(.L_x_106 - _Z12computeColorP8ParticleS0_mmff)
        .other          _Z12computeColorP8ParticleS0_mmff,@"STO_CUDA_ENTRY STV_DEFAULT"
_Z12computeColorP8ParticleS0_mmff:
.text._Z12computeColorP8ParticleS0_mmff:
        /* <DEDUP_REMOVED lines=20> */
[----:B------:R1:W5:Y:S04]  /*0140*/  LDG.E R15, desc[UR4][R10.64+0xc] ;  /* 0x00000c040a0f7981 */ /* 0x000368000c1e1900 */
[----:B------:R1:W5:Y:S01]  /*0150*/  LDG.E R14, desc[UR4][R10.64+0x10] ;  /* 0x000010040a0e7981 */ /* 0x000362000c1e1900 */
[----:B0-----:R-:W0:Y:S01]  /*0160*/  MUFU.RCP R0, R9 ;  /* 0x0000000900007308 */ /* 0x001e220000001000 */
        /* <DEDUP_REMOVED lines=8> */
[----:B------:R-:W-:Y:S01]  /*01f0*/  I2FP.F32.S32 R8, R6 ;  /* 0x0000000600087245 */ /* 0x000fe20000201400 */
[----:B01----:R-:W-:Y:S06]  /*0200*/  @!P0 BRA `(.L_x_59) ;  /* 0x00000000000c8947 */ /* 0x003fec0003800000 */
[----:B------:R-:W-:-:S07]  /*0210*/  MOV R6, 0x230 ;  /* 0x0000023000067802 */ /* 0x000fce0000000f00 */
[----:B-----5:R-:W-:Y:S05]  /*0220*/  CALL.REL.NOINC `($__internal_7_$__cuda_sm3x_div_rn_noftz_f32_slowpath) ;  /* 0x0000000800947944 */ /* 0x020fea0003c00000 */
[----:B------:R-:W-:-:S07]  /*0230*/  IMAD.MOV.U32 R3, RZ, RZ, R0 ;  /* 0x000000ffff037224 */ /* 0x000fce00078e0000 */
.L_x_59:
[----:B------:R-:W0:Y:S01]  /*0240*/  LDCU.64 UR8, c[0x0][0x390] ;  /* 0x00007200ff0877ac */ /* 0x000e220008000a00 */
[----:B------:R-:W1:Y:S01]  /*0250*/  F2I.TRUNC.NTZ R6, R8 ;  /* 0x0000000800067305 */ /* 0x000e62000020f100 */
[----:B------:R-:W-:Y:S01]  /*0260*/  PLOP3.LUT P0, PT, PT, PT, PT, 0x80, 0x8 ;  /* 0x000000000008781c */ /* 0x000fe20003f0f070 */
[----:B------:R-:W2:Y:S06]  /*0270*/  LDCU.64 UR6, c[0x0][0x398] ;  /* 0x00007300ff0677ac */ /* 0x000eac0008000a00 */
[----:B------:R-:W3:Y:S01]  /*0280*/  F2I.TRUNC.NTZ R17, R17 ;  /* 0x0000001100117305 */ /* 0x000ee2000020f100 */
[----:B-1----:R-:W-:Y:S01]  /*0290*/  SHF.R.S32.HI R7, RZ, 0x1f, R6 ;  /* 0x0000001fff077819 */ /* 0x002fe20000011406 */
[C---:B------:R-:W-:Y:S01]  /*02a0*/  VIADD R0, R6.reuse, 0xffffffff ;  /* 0xffffffff06007836 */ /* 0x040fe20000000000 */
[----:B0-----:R-:W-:-:S04]  /*02b0*/  ISETP.GE.U32.AND P3, PT, R6, UR8, PT ;  /* 0x0000000806007c0c */ /* 0x001fc8000bf66070 */
[----:B------:R-:W-:Y:S02]  /*02c0*/  ISETP.GE.U32.AND.EX P3, PT, R7, UR9, PT, P3 ;  /* 0x0000000907007c0c */ /* 0x000fe4000bf66130 */
[----:B------:R-:W-:Y:S01]  /*02d0*/  ISETP.GE.U32.AND P1, PT, R0, UR8, PT ;  /* 0x0000000800007c0c */ /* 0x000fe2000bf26070 */
[C---:B---3--:R-:W-:Y:S01]  /*02e0*/  VIADD R23, R17.reuse, 0xffffffff ;  /* 0xffffffff11177836 */ /* 0x048fe20000000000 */
[----:B------:R-:W-:Y:S01]  /*02f0*/  ISETP.GT.AND P3, PT, R6, -0x1, !P3 ;  /* 0xffffffff0600780c */ /* 0x000fe20005f64270 */
[C---:B------:R-:W-:Y:S01]  /*0300*/  VIADD R21, R17.reuse, 0x1 ;  /* 0x0000000111157836 */ /* 0x040fe20000000000 */
[----:B------:R-:W-:Y:S01]  /*0310*/  SHF.R.S32.HI R8, RZ, 0x1f, R0 ;  /* 0x0000001fff087819 */ /* 0x000fe20000011400 */
[C---:B------:R-:W-:Y:S01]  /*0320*/  IMAD.WIDE.U32 R12, R17.reuse, UR8, R6 ;  /* 0x00000008110c7c25 */ /* 0x040fe2000f8e0006 */
[C---:B------:R-:W-:Y:S02]  /*0330*/  ISETP.GE.AND P5, PT, R17.reuse, RZ, PT ;  /* 0x000000ff1100720c */ /* 0x040fe40003fa6270 */
[----:B------:R-:W-:Y:S01]  /*0340*/  ISETP.GE.U32.AND.EX P1, PT, R8, UR9, PT, P1 ;  /* 0x0000000908007c0c */ /* 0x000fe2000bf26110 */
[----:B------:R-:W-:Y:S01]  /*0350*/  IMAD R20, R17, UR9, R13 ;  /* 0x0000000911147c24 */ /* 0x000fe2000f8e020d */
[----:B------:R-:W0:Y:S02]  /*0360*/  LDC.64 R8, c[0x0][0x388] ;  /* 0x0000e200ff087b82 */ /* 0x000e240000000a00 */
[----:B------:R-:W-:Y:S01]  /*0370*/  ISETP.LT.OR P1, PT, R6, 0x1, P1 ;  /* 0x000000010600780c */ /* 0x000fe20000f21670 */
[----:B------:R-:W-:Y:S01]  /*0380*/  IMAD R25, R20, 0x14, RZ ;  /* 0x0000001414197824 */ /* 0x000fe200078e02ff */
[----:B------:R-:W-:-:S02]  /*0390*/  SHF.R.S32.HI R20, RZ, 0x1f, R17 ;  /* 0x0000001fff147819 */ /* 0x000fc40000011411 */
[----:B--2---:R-:W-:Y:S02]  /*03a0*/  @P3 ISETP.GE.U32.AND P2, PT, R23, UR6, PT ;  /* 0x0000000617003c0c */ /* 0x004fe4000bf46070 */
[----:B------:R-:W1:Y:S01]  /*03b0*/  @P3 LDC.64 R10, c[0x0][0x398] ;  /* 0x0000e600ff0a3b82 */ /* 0x000e620000000a00 */
[----:B------:R-:W-:-:S04]  /*03c0*/  @P3 SHF.R.S32.HI R0, RZ, 0x1f, R23 ;  /* 0x0000001fff003819 */ /* 0x000fc80000011417 */
[----:B------:R-:W-:Y:S01]  /*03d0*/  @P3 ISETP.GE.U32.AND.EX P0, PT, R0, UR7, PT, P2 ;  /* 0x0000000700003c0c */ /* 0x000fe2000bf06120 */
[----:B------:R-:W-:-:S03]  /*03e0*/  VIADD R0, R6, 0x1 ;  /* 0x0000000106007836 */ /* 0x000fc60000000000 */
[----:B------:R-:W-:Y:S02]  /*03f0*/  ISETP.LT.OR P2, PT, R17, 0x1, P0 ;  /* 0x000000011100780c */ /* 0x000fe40000741670 */
[----:B------:R-:W-:Y:S01]  /*0400*/  PLOP3.LUT P0, PT, PT, PT, PT, 0x80, 0x8 ;  /* 0x000000000008781c */ /* 0x000fe20003f0f070 */
[----:B0-----:R-:W-:-:S04]  /*0410*/  IMAD.WIDE.U32 R12, R12, 0x14, R8 ;  /* 0x000000140c0c7825 */ /* 0x001fc800078e0008 */
[----:B------:R-:W-:-:S06]  /*0420*/  IMAD.IADD R13, R13, 0x1, R25 ;  /* 0x000000010d0d7824 */ /* 0x000fcc00078e0219 */
[----:B------:R-:W-:Y:S01]  /*0430*/  @!P2 IMAD.WIDE.U32 R18, R23, UR8, R6 ;  /* 0x000000081712ac25 */ /* 0x000fe2000f8e0006 */
[----:B-1----:R-:W-:Y:S02]  /*0440*/  @P3 ISETP.GE.U32.AND P4, PT, R21, R10, PT ;  /* 0x0000000a1500320c */ /* 0x002fe40003f86070 */
[----:B------:R-:W-:Y:S01]  /*0450*/  @P3 SHF.R.S32.HI R10, RZ, 0x1f, R21 ;  /* 0x0000001fff0a3819 */ /* 0x000fe20000011415 */
[----:B------:R-:W-:Y:S02]  /*0460*/  @!P2 IMAD R23, R23, UR9, R19 ;  /* 0x000000091717ac24 */ /* 0x000fe4000f8e0213 */
[----:B------:R-:W-:Y:S01]  /*0470*/  @!P2 IMAD.WIDE.U32 R18, R18, 0x14, R8 ;  /* 0x000000141212a825 */ /* 0x000fe200078e0008 */
[----:B------:R-:W-:Y:S02]  /*0480*/  @P3 ISETP.GE.U32.AND.EX P0, PT, R10, R11, PT, P4 ;  /* 0x0000000b0a00320c */ /* 0x000fe40003f06140 */
[----:B------:R-:W0:Y:S01]  /*0490*/  @!P1 LDC.64 R10, c[0x0][0x398] ;  /* 0x0000e600ff0a9b82 */ /* 0x000e220000000a00 */
[----:B------:R-:W-:Y:S01]  /*04a0*/  ISETP.GE.U32.AND P4, PT, R0, UR8, PT ;  /* 0x0000000800007c0c */ /* 0x000fe2000bf86070 */
[----:B------:R-:W-:Y:S01]  /*04b0*/  @!P2 IMAD R23, R23, 0x14, RZ ;  /* 0x000000141717a824 */ /* 0x000fe200078e02ff */
[----:B------:R-:W-:-:S02]  /*04c0*/  ISETP.LT.OR P3, PT, R17, -0x1, P0 ;  /* 0xffffffff1100780c */ /* 0x000fc40000761670 */
[----:B------:R-:W-:Y:S01]  /*04d0*/  SHF.R.S32.HI R0, RZ, 0x1f, R0 ;  /* 0x0000001fff007819 */ /* 0x000fe20000011400 */
[----:B------:R-:W-:Y:S01]  /*04e0*/  @!P2 IMAD.IADD R19, R19, 0x1, R23 ;  /* 0x000000011313a824 */ /* 0x000fe200078e0217 */
[----:B------:R-:W-:Y:S02]  /*04f0*/  ISETP.GE.U32.AND P0, PT, R17, UR6, PT ;  /* 0x0000000611007c0c */ /* 0x000fe4000bf06070 */
[----:B------:R-:W-:Y:S01]  /*0500*/  ISETP.GE.U32.AND.EX P4, PT, R0, UR9, PT, P4 ;  /* 0x0000000900007c0c */ /* 0x000fe2000bf86140 */
[----:B------:R-:W-:Y:S01]  /*0510*/  IMAD.MOV.U32 R0, RZ, RZ, RZ ;  /* 0x000000ffff007224 */ /* 0x000fe200078e00ff */
[----:B------:R-:W-:Y:S02]  /*0520*/  ISETP.GE.U32.OR.EX P5, PT, R20, UR7, !P5, P0 ;  /* 0x0000000714007c0c */ /* 0x000fe4000efa6500 */
[----:B------:R-:W-:Y:S02]  /*0530*/  ISETP.LT.OR P4, PT, R6, -0x1, P4 ;  /* 0xffffffff0600780c */ /* 0x000fe40002781670 */
[----:B------:R-:W-:Y:S01]  /*0540*/  PLOP3.LUT P0, PT, PT, PT, PT, 0x80, 0x8 ;  /* 0x000000000008781c */ /* 0x000fe20003f0f070 */
[----:B------:R-:W-:Y:S01]  /*0550*/  @!P3 IMAD.WIDE.U32 R6, R21, UR8, R6 ;  /* 0x000000081506bc25 */ /* 0x000fe2000f8e0006 */
[----:B0-----:R-:W-:-:S03]  /*0560*/  @!P1 ISETP.GE.U32.AND P6, PT, R17, R10, PT ;  /* 0x0000000a1100920c */ /* 0x001fc60003fc6070 */
[----:B------:R-:W-:Y:S01]  /*0570*/  @!P3 IMAD R21, R21, UR9, R7 ;  /* 0x000000091515bc24 */ /* 0x000fe2000f8e0207 */
[----:B------:R-:W-:Y:S01]  /*0580*/  CS2R R22, SRZ ;  /* 0x0000000000167805 */ /* 0x000fe2000001ff00 */
[----:B------:R-:W-:Y:S01]  /*0590*/  @!P3 IMAD.WIDE.U32 R8, R6, 0x14, R8 ;  /* 0x000000140608b825 */ /* 0x000fe200078e0008 */
[----:B------:R-:W-:Y:S02]  /*05a0*/  @!P1 ISETP.GE.U32.AND.EX P0, PT, R20, R11, PT, P6 ;  /* 0x0000000b1400920c */ /* 0x000fe40003f06160 */
[----:B------:R-:W-:Y:S01]  /*05b0*/  CS2R R6, SRZ ;  /* 0x0000000000067805 */ /* 0x000fe2000001ff00 */
[----:B------:R-:W2:Y:S01]  /*05c0*/  @!P2 LDG.E R0, desc[UR4][R18.64+0x8] ;  /* 0x000008041200a981 */ /* 0x000ea2000c1e1900 */
[----:B------:R-:W-:Y:S01]  /*05d0*/  @!P3 IMAD R21, R21, 0x14, RZ ;  /* 0x000000141515b824 */ /* 0x000fe200078e02ff */
[----:B------:R-:W-:-:S03]  /*05e0*/  ISETP.LT.OR P0, PT, R17, RZ, P0 ;  /* 0x000000ff1100720c */ /* 0x000fc60000701670 */
[----:B------:R-:W-:Y:S01]  /*05f0*/  @!P3 IMAD.IADD R9, R9, 0x1, R21 ;  /* 0x000000010909b824 */ /* 0x000fe200078e0215 */
[----:B------:R-:W-:Y:S02]  /*0600*/  CS2R R20, SRZ ;  /* 0x0000000000147805 */ /* 0x000fe4000001ff00 */
[----:B------:R-:W-:Y:S01]  /*0610*/  PLOP3.LUT P4, PT, P4, P5, PT, 0xf8, 0x8f ;  /* 0x00000000008f781c */ /* 0x000fe2000278bf70 */
[----:B------:R-:W3:Y:S04]  /*0620*/  @!P2 LDG.E R7, desc[UR4][R18.64+0xc] ;  /* 0x00000c041207a981 */ /* 0x000ee8000c1e1900 */
[----:B------:R0:W4:Y:S01]  /*0630*/  @!P2 LDG.E R6, desc[UR4][R18.64+0x10] ;  /* 0x000010041206a981 */ /* 0x000122000c1e1900 */
[----:B------:R-:W-:Y:S01]  /*0640*/  IMAD.MOV.U32 R17, RZ, RZ, RZ ;  /* 0x000000ffff117224 */ /* 0x000fe200078e00ff */
[----:B------:R-:W-:-:S02]  /*0650*/  CS2R R10, SRZ ;  /* 0x00000000000a7805 */ /* 0x000fc4000001ff00 */
[----:B------:R-:W2:Y:S04]  /*0660*/  @!P3 LDG.E R23, desc[UR4][R8.64+0x8] ;  /* 0x000008040817b981 */ /* 0x000ea8000c1e1900 */
[----:B------:R-:W3:Y:S01]  /*0670*/  @!P3 LDG.E R20, desc[UR4][R8.64+0xc] ;  /* 0x00000c040814b981 */ /* 0x000ee2000c1e1900 */
[----:B0-----:R-:W-:-:S03]  /*0680*/  CS2R R18, SRZ ;  /* 0x0000000000127805 */ /* 0x001fc6000001ff00 */
[----:B------:R0:W4:Y:S04]  /*0690*/  @!P3 LDG.E R21, desc[UR4][R8.64+0x10] ;  /* 0x000010040815b981 */ /* 0x000128000c1e1900 */
[----:B------:R-:W4:Y:S04]  /*06a0*/  @!P0 LDG.E R22, desc[UR4][R12.64+-0xc] ;  /* 0xfffff4040c168981 */ /* 0x000f28000c1e1900 */
[----:B------:R-:W4:Y:S04]  /*06b0*/  @!P0 LDG.E R19, desc[UR4][R12.64+-0x8] ;  /* 0xfffff8040c138981 */ /* 0x000f28000c1e1900 */
[----:B------:R-:W4:Y:S04]  /*06c0*/  @!P0 LDG.E R18, desc[UR4][R12.64+-0x4] ;  /* 0xfffffc040c128981 */ /* 0x000f28000c1e1900 */
[----:B------:R-:W4:Y:S04]  /*06d0*/  @!P4 LDG.E R17, desc[UR4][R12.64+0x1c] ;  /* 0x00001c040c11c981 */ /* 0x000f28000c1e1900 */
[----:B------:R-:W4:Y:S04]  /*06e0*/  @!P4 LDG.E R11, desc[UR4][R12.64+0x20] ;  /* 0x000020040c0bc981 */ /* 0x000f28000c1e1900 */
[----:B------:R-:W4:Y:S01]  /*06f0*/  @!P4 LDG.E R10, desc[UR4][R12.64+0x24] ;  /* 0x000024040c0ac981 */ /* 0x000f22000c1e1900 */
[----:B0-----:R-:W-:-:S04]  /*0700*/  FADD R8, R3, 4 ;  /* 0x4080000003087421 */ /* 0x001fc80000000000 */
[----:B------:R-:W-:-:S05]  /*0710*/  VIADD R9, R8, 0x1800000 ;  /* 0x0180000008097836 */ /* 0x000fca0000000000 */
[----:B------:R-:W-:-:S04]  /*0720*/  LOP3.LUT R9, R9, 0x7f800000, RZ, 0xc0, !PT ;  /* 0x7f80000009097812 */ /* 0x000fc800078ec0ff */
[----:B------:R-:W-:Y:S01]  /*0730*/  ISETP.GT.U32.AND P0, PT, R9, 0x1ffffff, PT ;  /* 0x01ffffff0900780c */ /* 0x000fe20003f04070 */
[----:B--2---:R-:W-:Y:S01]  /*0740*/  FADD R23, R23, R0 ;  /* 0x0000000017177221 */ /* 0x004fe20000000000 */
[----:B---3--:R-:W-:Y:S01]  /*0750*/  FADD R20, R20, R7 ;  /* 0x0000000714147221 */ /* 0x008fe20000000000 */
[----:B----4-:R-:W-:Y:S02]  /*0760*/  FADD R21, R21, R6 ;  /* 0x0000000615157221 */ /* 0x010fe40000000000 */
[----:B------:R-:W-:Y:S01]  /*0770*/  FADD R22, R23, R22 ;  /* 0x0000001617167221 */ /* 0x000fe20000000000 */
[----:B------:R-:W-:Y:S01]  /*0780*/  FADD R20, R20, R19 ;  /* 0x0000001314147221 */ /* 0x000fe20000000000 */
[----:B------:R-:W-:Y:S02]  /*0790*/  FADD R21, R21, R18 ;  /* 0x0000001215157221 */ /* 0x000fe40000000000 */
[----:B------:R-:W-:Y:S01]  /*07a0*/  FADD R17, R22, R17 ;  /* 0x0000001116117221 */ /* 0x000fe20000000000 */
[----:B------:R-:W-:Y:S01]  /*07b0*/  FADD R20, R20, R11 ;  /* 0x0000000b14147221 */ /* 0x000fe20000000000 */
[----:B------:R-:W-:-:S02]  /*07c0*/  FADD R21, R21, R10 ;  /* 0x0000000a15157221 */ /* 0x000fc40000000000 */
[-C--:B-----5:R-:W-:Y:S01]  /*07d0*/  FFMA R16, R16, R3.reuse, R17 ;  /* 0x0000000310107223 */ /* 0x0a0fe20000000011 */
[-C--:B------:R-:W-:Y:S01]  /*07e0*/  FFMA R15, R15, R3.reuse, R20 ;  /* 0x000000030f0f7223 */ /* 0x080fe20000000014 */
[----:B------:R-:W-:Y:S01]  /*07f0*/  FFMA R14, R14, R3, R21 ;  /* 0x000000030e0e7223 */ /* 0x000fe20000000015 */
[----:B------:R-:W-:Y:S06]  /*0800*/  @P0 BRA `(.L_x_60) ;  /* 0x0000000000100947 */ /* 0x000fec0003800000 */
[----:B------:R-:W-:-:S07]  /*0810*/  MOV R6, 0x830 ;  /* 0x0000083000067802 */ /* 0x000fce0000000f00 */
[----:B------:R-:W-:Y:S05]  /*0820*/  CALL.REL.NOINC `($__internal_6_$__cuda_sm20_rcp_rn_f32_slowpath) ;  /* 0x0000000000447944 */ /* 0x000fea0003c00000 */
[----:B------:R-:W-:Y:S01]  /*0830*/  IMAD.MOV.U32 R9, RZ, RZ, R3 ;  /* 0x000000ffff097224 */ /* 0x000fe200078e0003 */
[----:B------:R-:W-:Y:S06]  /*0840*/  BRA `(.L_x_61) ;  /* 0x0000000000107947 */ /* 0x000fec0003800000 */
.L_x_60:
[----:B------:R-:W0:Y:S02]  /*0850*/  MUFU.RCP R9, R8 ;  /* 0x0000000800097308 */ /* 0x000e240000001000 */
[----:B0-----:R-:W-:-:S04]  /*0860*/  FFMA R0, R8, R9, -1 ;  /* 0xbf80000008007423 */ /* 0x001fc80000000009 */
[----:B------:R-:W-:-:S04]  /*0870*/  FADD.FTZ R0, -R0, -RZ ;  /* 0x800000ff00007221 */ /* 0x000fc80000010100 */
[----:B------:R-:W-:-:S07]  /*0880*/  FFMA R9, R9, R0, R9 ;  /* 0x0000000009097223 */ /* 0x000fce0000000009 */
.L_x_61:
[----:B------:R-:W0:Y:S01]  /*0890*/  LDC.64 R6, c[0x0][0x380] ;  /* 0x0000e000ff067b82 */ /* 0x000e220000000a00 */
[----:B------:R-:W-:Y:S02]  /*08a0*/  IMAD R5, R2, 0x14, RZ ;  /* 0x0000001402057824 */ /* 0x000fe400078e02ff */
[----:B------:R-:W-:Y:S01]  /*08b0*/  FMUL R15, R15, R9 ;  /* 0x000000090f0f7220 */ /* 0x000fe20000400000 */
[----:B0-----:R-:W-:-:S04]  /*08c0*/  IMAD.WIDE.U32 R2, R4, 0x14, R6 ;  /* 0x0000001404027825 */ /* 0x001fc800078e0006 */
[----:B------:R-:W-:Y:S02]  /*08d0*/  IMAD.IADD R3, R5, 0x1, R3 ;  /* 0x0000000105037824 */ /* 0x000fe400078e0203 */
[-C--:B------:R-:W-:Y:S01]  /*08e0*/  FMUL R5, R16, R9.reuse ;  /* 0x0000000910057220 */ /* 0x080fe20000400000 */
[----:B------:R-:W-:Y:S02]  /*08f0*/  FMUL R9, R14, R9 ;  /* 0x000000090e097220 */ /* 0x000fe40000400000 */
[----:B------:R-:W-:Y:S04]  /*0900*/  STG.E desc[UR4][R2.64+0xc], R15 ;  /* 0x00000c0f02007986 */ /* 0x000fe8000c101904 */
[----:B------:R-:W-:Y:S04]  /*0910*/  STG.E desc[UR4][R2.64+0x8], R5 ;  /* 0x0000080502007986 */ /* 0x000fe8000c101904 */
[----:B------:R-:W-:Y:S01]  /*0920*/  STG.E desc[UR4][R2.64+0x10], R9 ;  /* 0x0000100902007986 */ /* 0x000fe2000c101904 */
[----:B------:R-:W-:Y:S05]  /*0930*/  EXIT ;  /* 0x000000000000794d */ /* 0x000fea0003800000 */
        .weak           $__internal_6_$__cuda_sm20_rcp_rn_f32_slowpath
        .type           $__internal_6_$__cuda_sm20_rcp_rn_f32_slowpath,@function
        .size           $__internal_6_$__cuda_sm20_rcp_rn_f32_slowpath,($__internal_7_$__cuda_sm3x_div_rn_noftz_f32_slowpath - $__internal_6_$__cuda_sm20_rcp_rn_f32_slowpath)
$__internal_6_$__cuda_sm20_rcp_rn_f32_slowpath:
[----:B------:R-:W-:-:S05]  /*0940*/  IMAD.SHL.U32 R0, R8, 0x2, RZ ;  /* 0x0000000208007824 */ /* 0x000fca00078e00ff */
[----:B------:R-:W-:Y:S01]  /*0950*/  SHF.R.U32.HI R11, RZ, 0x18, R0 ;  /* 0x00000018ff0b7819 */ /* 0x000fe20000011600 */
[----:B------:R-:W-:-:S03]  /*0960*/  IMAD.MOV.U32 R0, RZ, RZ, R8 ;  /* 0x000000ffff007224 */ /* 0x000fc600078e0008 */
        /* <DEDUP_REMOVED lines=13> */
.L_x_62:
        /* <DEDUP_REMOVED lines=19> */
[----:B------:R-:W-:Y:S01]  /*0b70*/  LOP3.LUT P1, RZ, R8, R13, R7, 0xf8, !PT ;  /* 0x0000000d08ff7212 */ /* 0x000fe2000782f807 */
[----:B------:R-:W-:Y:S01]  /*0b80*/  VIADD R8, R11, 0xffffff04 ;  /* 0xffffff040b087836 */ /* 0x000fe20000000000 */
[C---:B------:R-:W-:Y:S02]  /*0b90*/  LOP3.LUT P0, RZ, R10.reuse, 0x1, RZ, 0xc0, !PT ;  /* 0x000000010aff7812 */ /* 0x040fe4000780c0ff */
[----:B------:R-:W-:-:S04]  /*0ba0*/  LOP3.LUT P2, RZ, R10, 0x2, RZ, 0xc0, !PT ;  /* 0x000000020aff7812 */ /* 0x000fc8000784c0ff */
[----:B------:R-:W-:Y:S02]  /*0bb0*/  PLOP3.LUT P0, PT, P0, P1, P2, 0xe0, 0x0 ;  /* 0x000000000000781c */ /* 0x000fe40000703c20 */
[----:B------:R-:W-:Y:S02]  /*0bc0*/  LOP3.LUT P1, RZ, R0, 0x7fffff, RZ, 0xc0, !PT ;  /* 0x007fffff00ff7812 */ /* 0x000fe4000782c0ff */
        /* <DEDUP_REMOVED lines=8> */
.L_x_64:
[----:B------:R2:W3:Y:S02]  /*0c50*/  MUFU.RCP R3, R0 ;  /* 0x0000000000037308 */ /* 0x0004e40000001000 */
.L_x_63:
[----:B------:R-:W-:-:S04]  /*0c60*/  IMAD.MOV.U32 R7, RZ, RZ, 0x0 ;  /* 0x00000000ff077424 */ /* 0x000fc800078e00ff */
[----:B0123--:R-:W-:Y:S05]  /*0c70*/  RET.REL.NODEC R6 `(_Z12computeColorP8ParticleS0_mmff) ;  /* 0xfffffff006e07950 */ /* 0x00ffea0003c3ffff */
        .weak           $__internal_7_$__cuda_sm3x_div_rn_noftz_f32_slowpath
        .type           $__internal_7_$__cuda_sm3x_div_rn_noftz_f32_slowpath,@function
        .size           $__internal_7_$__cuda_sm3x_div_rn_noftz_f32_slowpath,(.L_x_106 - $__internal_7_$__cuda_sm3x_div_rn_noftz_f32_slowpath)
$__internal_7_$__cuda_sm3x_div_rn_noftz_f32_slowpath:
[----:B------:R-:W0:Y:S01]  /*0c80*/  LDC R3, c[0x0][0x3a4] ;  /* 0x0000e900ff037b82 */ /* 0x000e220000000800 */
[--C-:B------:R-:W-:Y:S01]  /*0c90*/  SHF.R.U32.HI R7, RZ, 0x17, R0.reuse ;  /* 0x00000017ff077819 */ /* 0x100fe20000011600 */
[----:B------:R-:W-:-:S03]  /*0ca0*/  IMAD.MOV.U32 R11, RZ, RZ, R0 ;  /* 0x000000ffff0b7224 */ /* 0x000fc600078e0000 */
        /* <DEDUP_REMOVED lines=33> */
.L_x_65:
[----:B------:R-:W-:Y:S01]  /*0ec0*/  LEA R3, R9, 0xc0800000, 0x17 ;  /* 0xc080000009037811 */ /* 0x000fe200078eb8ff */
[----:B------:R-:W-:-:S04]  /*0ed0*/  VIADD R10, R10, 0xffffff81 ;  /* 0xffffff810a0a7836 */ /* 0x000fc80000000000 */
        /* <DEDUP_REMOVED lines=32> */
[----:B------:R-:W-:Y:S02]  /*10e0*/  VIADD R12, R9, 0x20 ;  /* 0x00000020090c7836 */ /* 0x000fe40000000000 */
[----:B------:R-:W-:Y:S01]  /*10f0*/  LOP3.LUT R7, R7, 0x800000, RZ, 0xfc, !PT ;  /* 0x0080000007077812 */ /* 0x000fe200078efcff */
[----:B------:R-:W-:Y:S01]  /*1100*/  IMAD.MOV R9, RZ, RZ, -R9 ;  /* 0x000000ffff097224 */ /* 0x000fe200078e0a09 */
        /* <DEDUP_REMOVED lines=13> */
.L_x_71:
[----:B------:R-:W-:-:S04]  /*11e0*/  LOP3.LUT R0, R0, 0x80000000, RZ, 0xc0, !PT ;  /* 0x8000000000007812 */ /* 0x000fc800078ec0ff */
[----:B------:R-:W-:Y:S01]  /*11f0*/  LOP3.LUT R0, R0, 0x7f800000, RZ, 0xfc, !PT ;  /* 0x7f80000000007812 */ /* 0x000fe200078efcff */
[----:B------:R-:W-:Y:S06]  /*1200*/  BRA `(.L_x_72) ;  /* 0x0000000000287947 */ /* 0x000fec0003800000 */
.L_x_70:
[----:B------:R-:W-:Y:S01]  /*1210*/  IMAD R0, R10, 0x800000, R0 ;  /* 0x008000000a007824 */ /* 0x000fe200078e0200 */
[----:B------:R-:W-:Y:S06]  /*1220*/  BRA `(.L_x_72) ;  /* 0x0000000000207947 */ /* 0x000fec0003800000 */
.L_x_69:
[----:B------:R-:W-:-:S04]  /*1230*/  LOP3.LUT R0, R12, 0x80000000, R11, 0x48, !PT ;  /* 0x800000000c007812 */ /* 0x000fc800078e480b */
[----:B------:R-:W-:Y:S01]  /*1240*/  LOP3.LUT R0, R0, 0x7f800000, RZ, 0xfc, !PT ;  /* 0x7f80000000007812 */ /* 0x000fe200078efcff */
[----:B------:R-:W-:Y:S06]  /*1250*/  BRA `(.L_x_72) ;  /* 0x0000000000147947 */ /* 0x000fec0003800000 */
.L_x_68:
[----:B------:R-:W-:Y:S01]  /*1260*/  LOP3.LUT R0, R12, 0x80000000, R11, 0x48, !PT ;  /* 0x800000000c007812 */ /* 0x000fe200078e480b */
[----:B------:R-:W-:Y:S06]  /*1270*/  BRA `(.L_x_72) ;  /* 0x00000000000c7947 */ /* 0x000fec0003800000 */
.L_x_67:
[----:B------:R-:W0:Y:S01]  /*1280*/  MUFU.RSQ R0, -QNAN ;  /* 0xffc0000000007908 */ /* 0x000e220000001400 */
[----:B------:R-:W-:Y:S05]  /*1290*/  BRA `(.L_x_72) ;  /* 0x0000000000047947 */ /* 0x000fea0003800000 */
.L_x_66:
[----:B------:R-:W-:-:S07]  /*12a0*/  FADD.FTZ R0, R0, R3 ;  /* 0x0000000300007221 */ /* 0x000fce0000010000 */
.L_x_72:
[----:B------:R-:W-:-:S04]  /*12b0*/  IMAD.MOV.U32 R7, RZ, RZ, 0x0 ;  /* 0x00000000ff077424 */ /* 0x000fc800078e00ff */
[----:B0-----:R-:W-:Y:S05]  /*12c0*/  RET.REL.NODEC R6 `(_Z12computeColorP8ParticleS0_mmff) ;  /* 0xffffffec064c7950 */ /* 0x001fea0003c3ffff */
.L_x_73:
        /* <DEDUP_REMOVED lines=11> */
.L_x_106:


//--------------------- .text._Z6advectP8ParticleS0_mmff --------------------------
	.section	.text._Z6advectP8ParticleS0_mmff,"ax",@progbits
	.align	128
        .global         _Z6advectP8ParticleS0_mmff
        .type           _Z6advectP8ParticleS0_mmff,@function
        .size           _Z6advectP8ParticleS0_mmff,(.L_x_108 - _Z6advectP8ParticleS0_mmff)
        .other          _Z6advectP8ParticleS0_mmff,@"STO_CUDA_ENTRY STV_DEFAULT"
_Z6advectP8ParticleS0_mmff:
.text._Z6advectP8ParticleS0_mmff:
[----:B------:R-:W-:Y:S08]  /*0000*/  LDC R1, c[0x0][0x37c] ;  /* 0x0000df00ff017b82 */ /* 0x000ff00000000800 */
[----:B------:R-:W0:Y:S01]  /*0010*/  LDC.64 R2, c[0x0][0x3a0] ;  /* 0x0000e800ff027b82 */ /* 0x000e220000000a00 */
[----:B------:R-:W1:Y:S01]  /*0020*/  S2R R7, SR_TID.X ;  /* 0x0000000000077919 */ /* 0x000e620000002100 */
[----:B------:R-:W2:Y:S01]  /*0030*/  LDCU.64 UR4, c[0x0][0x358] ;  /* 0x00006b00ff0477ac */ /* 0x000ea20008000a00 */
[----:B------:R-:W3:Y:S05]  /*0040*/  S2R R4, SR_TID.Y ;  /* 0x0000000000047919 */ /* 0x000eea0000002200 */
[----:B------:R-:W1:Y:S08]  /*0050*/  LDC R6, c[0x0][0x360] ;  /* 0x0000d800ff067b82 */ /* 0x000e700000000800 */
[----:B------:R-:W1:Y:S01]  /*0060*/  S2UR UR6, SR_CTAID.X ;  /* 0x00000000000679c3 */ /* 0x000e620000002500 */
[----:B0-----:R-:W-:-:S07]  /*0070*/  FFMA R0, R2, R3, 1 ;  /* 0x3f80000002007423 */ /* 0x001fce0000000003 */
[----:B------:R-:W3:Y:S01]  /*0080*/  S2UR UR7, SR_CTAID.Y ;  /* 0x00000000000779c3 */ /* 0x000ee20000002600 */
[----:B------:R-:W-:-:S07]  /*0090*/  IADD3 R2, PT, PT, R0, 0x1800000, RZ ;  /* 0x0180000000027810 */ /* 0x000fce0007ffe0ff */
[----:B------:R-:W3:Y:S01]  /*00a0*/  LDC R5, c[0x0][0x364] ;  /* 0x0000d900ff057b82 */ /* 0x000ee20000000800 */
[----:B------:R-:W-:-:S04]  /*00b0*/  LOP3.LUT R2, R2, 0x7f800000, RZ, 0xc0, !PT ;  /* 0x7f80000002027812 */ /* 0x000fc800078ec0ff */
[----:B------:R-:W-:Y:S01]  /*00c0*/  ISETP.GT.U32.AND P0, PT, R2, 0x1ffffff, PT ;  /* 0x01ffffff0200780c */ /* 0x000fe20003f04070 */
[----:B-1----:R-:W-:Y:S02]  /*00d0*/  IMAD R6, R6, UR6, R7 ;  /* 0x0000000606067c24 */ /* 0x002fe4000f8e0207 */
[----:B---3--:R-:W-:-:S10]  /*00e0*/  IMAD R5, R5, UR7, R4 ;  /* 0x0000000705057c24 */ /* 0x008fd4000f8e0204 */
[----:B--2---:R-:W-:Y:S05]  /*00f0*/  @P0 BRA `(.L_x_74) ;  /* 0x0000000000100947 */ /* 0x004fea0003800000 */
[----:B------:R-:W-:-:S07]  /*0100*/  MOV R12, 0x120 ;  /* 0x00000120000c7802 */ /* 0x000fce0000000f00 */
[----:B------:R-:W-:Y:S05]  /*0110*/  CALL.REL.NOINC `($__internal_8_$__cuda_sm20_rcp_rn_f32_slowpath) ;  /* 0x0000000800f47944 */ /* 0x000fea0003c00000 */
[----:B------:R-:W-:Y:S01]  /*0120*/  IMAD.MOV.U32 R3, RZ, RZ, R0 ;  /* 0x000000ffff037224 */ /* 0x000fe200078e0000 */
[----:B------:R-:W-:Y:S06]  /*0130*/  BRA `(.L_x_75) ;  /* 0x0000000000107947 */ /* 0x000fec0003800000 */
.L_x_74:
[----:B------:R-:W0:Y:S02]  /*0140*/  MUFU.RCP R3, R0 ;  /* 0x0000000000037308 */ /* 0x000e240000001000 */
[----:B0-----:R-:W-:-:S04]  /*0150*/  FFMA R2, R0, R3, -1 ;  /* 0xbf80000000027423 */ /* 0x001fc80000000003 */
[----:B------:R-:W-:-:S04]  /*0160*/  FADD.FTZ R2, -R2, -RZ ;  /* 0x800000ff02027221 */ /* 0x000fc80000010100 */
[----:B------:R-:W-:-:S07]  /*0170*/  FFMA R3, R3, R2, R3 ;  /* 0x0000000203037223 */ /* 0x000fce0000000003 */
.L_x_75:
[----:B------:R-:W0:Y:S01]  /*0180*/  LDCU.64 UR6, c[0x0][0x390] ;  /* 0x00007200ff0677ac */ /* 0x000e220008000a00 */
[----:B------:R-:W1:Y:S01]  /*0190*/  LDC.64 R8, c[0x0][0x388] ;  /* 0x0000e200ff087b82 */ /* 0x000e620000000a00 */
[--C-:B------:R-:W-:Y:S01]  /*01a0*/  SHF.R.S32.HI R7, RZ, 0x1f, R6.reuse ;  /* 0x0000001fff077819 */ /* 0x100fe20000011406 */
[----:B------:R-:W2:Y:S01]  /*01b0*/  LDCU UR12, c[0x0][0x3a4] ;  /* 0x00007480ff0c77ac */ /* 0x000ea20008000800 */
[----:B------:R-:W3:Y:S01]  /*01c0*/  LDCU.128 UR8, c[0x0][0x390] ;  /* 0x00007200ff0877ac */ /* 0x000ee20008000c00 */
[----:B0-----:R-:W-:-:S04]  /*01d0*/  IMAD.WIDE.U32 R18, R5, UR6, R6 ;  /* 0x0000000605127c25 */ /* 0x001fc8000f8e0006 */
[----:B------:R-:W-:Y:S02]  /*01e0*/  IMAD R4, R5, UR7, R19 ;  /* 0x0000000705047c24 */ /* 0x000fe4000f8e0213 */
[----:B-1----:R-:W-:-:S04]  /*01f0*/  IMAD.WIDE.U32 R10, R18, 0x14, R8 ;  /* 0x00000014120a7825 */ /* 0x002fc800078e0008 */
[----:B------:R-:W-:-:S05]  /*0200*/  IMAD R7, R4, 0x14, RZ ;  /* 0x0000001404077824 */ /* 0x000fca00078e02ff */
[----:B------:R-:W-:-:S05]  /*0210*/  IADD3 R11, PT, PT, R11, R7, RZ ;  /* 0x000000070b0b7210 */ /* 0x000fca0007ffe0ff */
[----:B------:R-:W2:Y:S04]  /*0220*/  LDG.E R0, desc[UR4][R10.64] ;  /* 0x000000040a007981 */ /* 0x000ea8000c1e1900 */
[----:B------:R0:W4:Y:S01]  /*0230*/  LDG.E R2, desc[UR4][R10.64+0x4] ;  /* 0x000004040a027981 */ /* 0x000122000c1e1900 */
[----:B------:R-:W-:Y:S01]  /*0240*/  I2FP.F32.S32 R27, R6 ;  /* 0x00000006001b7245 */ /* 0x000fe20000201400 */
[----:B---3--:R-:W0:Y:S01]  /*0250*/  I2F.U64 R7, UR10 ;  /* 0x0000000a00077d12 */ /* 0x008e220008301000 */
[----:B------:R-:W-:-:S07]  /*0260*/  I2FP.F32.U32 R5, R5 ;  /* 0x0000000500057245 */ /* 0x000fce0000201000 */
[----:B------:R-:W1:Y:S01]  /*0270*/  I2F.U64 R6, UR8 ;  /* 0x0000000800067d12 */ /* 0x000e620008301000 */
[----:B0-----:R-:W-:Y:S01]  /*0280*/  FADD R11, R7, -1 ;  /* 0xbf800000070b7421 */ /* 0x001fe20000000000 */
[----:B-1----:R-:W-:Y:S01]  /*0290*/  FADD R13, R6, -1 ;  /* 0xbf800000060d7421 */ /* 0x002fe20000000000 */
[----:B--2---:R-:W-:-:S05]  /*02a0*/  FFMA R27, -R0, UR12, R27 ;  /* 0x0000000c001b7c23 */ /* 0x004fca000800011b */
[----:B------:R-:W0:Y:S01]  /*02b0*/  F2I.TRUNC.NTZ R0, R27 ;  /* 0x0000001b00007305 */ /* 0x000e22000020f100 */
[----:B----4-:R-:W-:-:S07]  /*02c0*/  FFMA R5, -R2, UR12, R5 ;  /* 0x0000000c02057c23 */ /* 0x010fce0008000105 */
[----:B------:R-:W1:Y:S01]  /*02d0*/  F2I.TRUNC.NTZ R2, R5 ;  /* 0x0000000500027305 */ /* 0x000e62000020f100 */
[----:B0-----:R-:W-:Y:S01]  /*02e0*/  I2FP.F32.S32 R28, R0 ;  /* 0x00000000001c7245 */ /* 0x001fe20000201400 */
[----:B------:R-:W-:-:S03]  /*02f0*/  VIADD R0, R0, 0x1 ;  /* 0x0000000100007836 */ /* 0x000fc60000000000 */
[----:B------:R-:W-:Y:S02]  /*0300*/  FMNMX R10, RZ, R28, !PT ;  /* 0x0000001cff0a7209 */ /* 0x000fe40007800000 */
[----:B------:R-:W-:Y:S02]  /*0310*/  I2FP.F32.S32 R0, R0 ;  /* 0x0000000000007245 */ /* 0x000fe40000201400 */
[----:B-1----:R-:W-:Y:S02]  /*0320*/  IADD3 R7, PT, PT, R2, 0x1, RZ ;  /* 0x0000000102077810 */ /* 0x002fe40007ffe0ff */
[----:B------:R-:W-:Y:S02]  /*0330*/  I2FP.F32.S32 R6, R2 ;  /* 0x0000000200067245 */ /* 0x000fe40000201400 */
[----:B------:R-:W-:Y:S02]  /*0340*/  FMNMX R2, RZ, R0, !PT ;  /* 0x00000000ff027209 */ /* 0x000fe40007800000 */
[----:B------:R-:W-:-:S02]  /*0350*/  I2FP.F32.S32 R7, R7 ;  /* 0x0000000700077245 */ /* 0x000fc40000201400 */
[----:B------:R-:W-:Y:S02]  /*0360*/  FMNMX R12, RZ, R6, !PT ;  /* 0x00000006ff0c7209 */ /* 0x000fe40007800000 */
[----:B------:R-:W-:Y:S02]  /*0370*/  FMNMX R20, R13, R2, PT ;  /* 0x000000020d147209 */ /* 0x000fe40003800000 */
[----:B------:R-:W-:Y:S02]  /*0380*/  FMNMX R2, RZ, R7, !PT ;  /* 0x00000007ff027209 */ /* 0x000fe40007800000 */
[C---:B------:R-:W-:Y:S02]  /*0390*/  FMNMX R14, R11.reuse, R12, PT ;  /* 0x0000000c0b0e7209 */ /* 0x040fe40003800000 */
[----:B------:R-:W-:Y:S01]  /*03a0*/  FMNMX R2, R11, R2, PT ;  /* 0x000000020b027209 */ /* 0x000fe20003800000 */
[----:B------:R-:W0:Y:S01]  /*03b0*/  F2I.TRUNC.NTZ R12, R20 ;  /* 0x00000014000c7305 */ /* 0x000e22000020f100 */
[----:B------:R-:W-:-:S07]  /*03c0*/  FMNMX R10, R13, R10, PT ;  /* 0x0000000a0d0a7209 */ /* 0x000fce0003800000 */
[----:B------:R-:W1:Y:S01]  /*03d0*/  F2I.TRUNC.NTZ R15, R14 ;  /* 0x0000000e000f7305 */ /* 0x000e62000020f100 */
[----:B0-----:R-:W-:-:S07]  /*03e0*/  SHF.R.S32.HI R13, RZ, 0x1f, R12 ;  /* 0x0000001fff0d7819 */ /* 0x001fce000001140c */
[----:B------:R-:W0:Y:S01]  /*03f0*/  F2I.TRUNC.NTZ R21, R2 ;  /* 0x0000000200157305 */ /* 0x000e22000020f100 */
[----:B-1----:R-:W-:-:S07]  /*0400*/  SHF.R.S32.HI R16, RZ, 0x1f, R15 ;  /* 0x0000001fff107819 */ /* 0x002fce000001140f */
[----:B------:R-:W1:Y:S01]  /*0410*/  F2I.TRUNC.NTZ R10, R10 ;  /* 0x0000000a000a7305 */ /* 0x000e62000020f100 */
[----:B------:R-:W-:Y:S01]  /*0420*/  IMAD R16, R16, UR6, RZ ;  /* 0x0000000610107c24 */ /* 0x000fe2000f8e02ff */
[----:B0-----:R-:W-:-:S03]  /*0430*/  SHF.R.S32.HI R17, RZ, 0x1f, R21 ;  /* 0x0000001fff117819 */ /* 0x001fc60000011415 */
[----:B------:R-:W-:Y:S02]  /*0440*/  IMAD R23, R15, UR7, R16 ;  /* 0x000000070f177c24 */ /* 0x000fe4000f8e0210 */
[----:B------:R-:W-:Y:S01]  /*0450*/  IMAD R14, R17, UR6, RZ ;  /* 0x00000006110e7c24 */ /* 0x000fe2000f8e02ff */
[----:B-1----:R-:W-:-:S03]  /*0460*/  SHF.R.S32.HI R11, RZ, 0x1f, R10 ;  /* 0x0000001fff0b7819 */ /* 0x002fc6000001140a */
[----:B------:R-:W-:Y:S02]  /*0470*/  IMAD R29, R21, UR7, R14 ;  /* 0x00000007151d7c24 */ /* 0x000fe4000f8e020e */
[----:B------:R-:W-:-:S04]  /*0480*/  IMAD.WIDE.U32 R16, R15, UR6, R10 ;  /* 0x000000060f107c25 */ /* 0x000fc8000f8e000a */
[----:B------:R-:W-:-:S04]  /*0490*/  IMAD.WIDE.U32 R14, R15, UR6, R12 ;  /* 0x000000060f0e7c25 */ /* 0x000fc8000f8e000c */
[----:B------:R-:W-:-:S04]  /*04a0*/  IMAD.WIDE.U32 R32, R21, UR6, R10 ;  /* 0x0000000615207c25 */ /* 0x000fc8000f8e000a */
[----:B------:R-:W-:-:S04]  /*04b0*/  IMAD.WIDE.U32 R12, R21, UR6, R12 ;  /* 0x00000006150c7c25 */ /* 0x000fc8000f8e000c */
[----:B------:R-:W-:Y:S01]  /*04c0*/  IMAD.WIDE.U32 R10, R16, 0x14, R8 ;  /* 0x00000014100a7825 */ /* 0x000fe200078e0008 */
[----:B------:R-:W-:Y:S02]  /*04d0*/  IADD3 R16, PT, PT, R33, R29, RZ ;  /* 0x0000001d21107210 */ /* 0x000fe40007ffe0ff */
[----:B------:R-:W-:Y:S01]  /*04e0*/  IADD3 R2, PT, PT, R29, R13, RZ ;  /* 0x0000000d1d027210 */ /* 0x000fe20007ffe0ff */
[----:B------:R-:W-:Y:S02]  /*04f0*/  IMAD.IADD R17, R17, 0x1, R23 ;  /* 0x0000000111117824 */ /* 0x000fe400078e0217 */
[----:B------:R-:W-:-:S04]  /*0500*/  IMAD.WIDE.U32 R32, R32, 0x14, R8 ;  /* 0x0000001420207825 */ /* 0x000fc800078e0008 */
[----:B------:R-:W-:-:S04]  /*0510*/  IMAD.WIDE.U32 R24, R14, 0x14, R8 ;  /* 0x000000140e187825 */ /* 0x000fc800078e0008 */
[----:B------:R-:W-:-:S04]  /*0520*/  IMAD.WIDE.U32 R30, R12, 0x14, R8 ;  /* 0x000000140c1e7825 */ /* 0x000fc800078e0008 */
[----:B------:R-:W-:Y:S02]  /*0530*/  IMAD R17, R17, 0x14, RZ ;  /* 0x0000001411117824 */ /* 0x000fe400078e02ff */
[----:B------:R-:W-:Y:S02]  /*0540*/  IMAD R9, R16, 0x14, RZ ;  /* 0x0000001410097824 */ /* 0x000fe400078e02ff */
[----:B------:R-:W-:Y:S02]  /*0550*/  IMAD R13, R2, 0x14, RZ ;  /* 0x00000014020d7824 */ /* 0x000fe400078e02ff */
[----:B------:R-:W-:Y:S01]  /*0560*/  IMAD.IADD R15, R23, 0x1, R15 ;  /* 0x00000001170f7824 */ /* 0x000fe200078e020f */
[----:B------:R-:W-:Y:S01]  /*0570*/  IADD3 R23, PT, PT, R11, R17, RZ ;  /* 0x000000110b177210 */ /* 0x000fe20007ffe0ff */
[----:B------:R-:W-:Y:S01]  /*0580*/  IMAD.MOV.U32 R22, RZ, RZ, R10 ;  /* 0x000000ffff167224 */ /* 0x000fe200078e000a */
[----:B------:R-:W-:Y:S01]  /*0590*/  IADD3 R33, PT, PT, R33, R9, RZ ;  /* 0x0000000921217210 */ /* 0x000fe20007ffe0ff */
[--C-:B------:R-:W-:Y:S01]  /*05a0*/  FADD R29, -R28, R0.reuse ;  /* 0x000000001c1d7221 */ /* 0x100fe20000000100 */
[----:B------:R-:W-:Y:S01]  /*05b0*/  IADD3 R31, PT, PT, R31, R13, RZ ;  /* 0x0000000d1f1f7210 */ /* 0x000fe20007ffe0ff */
[----:B------:R-:W-:Y:S01]  /*05c0*/  IMAD R15, R15, 0x14, RZ ;  /* 0x000000140f0f7824 */ /* 0x000fe200078e02ff */
[----:B------:R-:W5:Y:S04]  /*05d0*/  LDG.E R8, desc[UR4][R22.64] ;  /* 0x0000000416087981 */ /* 0x000f68000c1e1900 */
[----:B------:R-:W5:Y:S04]  /*05e0*/  LDG.E R9, desc[UR4][R22.64+0x4] ;  /* 0x0000040416097981 */ /* 0x000f68000c1e1900 */
[----:B------:R-:W5:Y:S04]  /*05f0*/  LDG.E R10, desc[UR4][R32.64] ;  /* 0x00000004200a7981 */ /* 0x000f68000c1e1900 */
[----:B------:R-:W5:Y:S04]  /*0600*/  LDG.E R11, desc[UR4][R32.64+0x4] ;  /* 0x00000404200b7981 */ /* 0x000f68000c1e1900 */
[----:B------:R-:W5:Y:S04]  /*0610*/  LDG.E R12, desc[UR4][R32.64+0x8] ;  /* 0x00000804200c7981 */ /* 0x000f68000c1e1900 */
[----:B------:R-:W5:Y:S01]  /*0620*/  LDG.E R14, desc[UR4][R32.64+0x10] ;  /* 0x00001004200e7981 */ /* 0x000f62000c1e1900 */
[----:B------:R-:W0:Y:S01]  /*0630*/  MUFU.RCP R2, R29 ;  /* 0x0000001d00027308 */ /* 0x000e220000001000 */
[----:B------:R-:W-:Y:S01]  /*0640*/  FADD R0, -R27, R0 ;  /* 0x000000001b007221 */ /* 0x000fe20000000100 */
[----:B------:R-:W-:Y:S01]  /*0650*/  IMAD.IADD R25, R25, 0x1, R15 ;  /* 0x0000000119197824 */ /* 0x000fe200078e020f */
[----:B------:R-:W5:Y:S04]  /*0660*/  LDG.E R13, desc[UR4][R32.64+0xc] ;  /* 0x00000c04200d7981 */ /* 0x000f68000c1e1900 */
[----:B------:R-:W5:Y:S04]  /*0670*/  LDG.E R17, desc[UR4][R30.64] ;  /* 0x000000041e117981 */ /* 0x000f68000c1e1900 */
[----:B------:R-:W5:Y:S04]  /*0680*/  LDG.E R20, desc[UR4][R30.64+0x4] ;  /* 0x000004041e147981 */ /* 0x000f68000c1e1900 */
[----:B------:R-:W5:Y:S04]  /*0690*/  LDG.E R21, desc[UR4][R30.64+0x8] ;  /* 0x000008041e157981 */ /* 0x000f68000c1e1900 */
[----:B------:R-:W5:Y:S04]  /*06a0*/  LDG.E R22, desc[UR4][R30.64+0xc] ;  /* 0x00000c041e167981 */ /* 0x000f68000c1e1900 */
[----:B------:R-:W5:Y:S01]  /*06b0*/  LDG.E R23, desc[UR4][R30.64+0x10] ;  /* 0x000010041e177981 */ /* 0x000f62000c1e1900 */
[----:B------:R-:W1:Y:S01]  /*06c0*/  FCHK P0, R0, R29 ;  /* 0x0000001d00007302 */ /* 0x000e620000000000 */
[----:B0-----:R-:W-:-:S02]  /*06d0*/  FFMA R35, -R29, R2, 1 ;  /* 0x3f8000001d237423 */ /* 0x001fc40000000102 */
[----:B------:R-:W5:Y:S02]  /*06e0*/  LDG.E R15, desc[UR4][R24.64] ;  /* 0x00000004180f7981 */ /* 0x000f64000c1e1900 */
[----:B------:R-:W-:Y:S02]  /*06f0*/  FFMA R35, R2, R35, R2 ;  /* 0x0000002302237223 */ /* 0x000fe40000000002 */
[----:B------:R0:W5:Y:S02]  /*0700*/  LDG.E R16, desc[UR4][R24.64+0x4] ;  /* 0x0000040418107981 */ /* 0x000164000c1e1900 */
[----:B------:R-:W-:Y:S01]  /*0710*/  FFMA R2, R0, R35, RZ ;  /* 0x0000002300027223 */ /* 0x000fe200000000ff */
[----:B------:R-:W-:Y:S03]  /*0720*/  BSSY.RECONVERGENT B0, `(.L_x_76) ;  /* 0x0000007000007945 */ /* 0x000fe60003800200 */
[----:B0-----:R-:W-:-:S04]  /*0730*/  FFMA R25, -R29, R2, R0 ;  /* 0x000000021d197223 */ /* 0x001fc80000000100 */
[----:B------:R-:W-:Y:S01]  /*0740*/  FFMA R25, R35, R25, R2 ;  /* 0x0000001923197223 */ /* 0x000fe20000000002 */
[----:B-1----:R-:W-:Y:S06]  /*0750*/  @!P0 BRA `(.L_x_77) ;  /* 0x00000000000c8947 */ /* 0x002fec0003800000 */
[----:B------:R-:W-:-:S07]  /*0760*/  MOV R2, 0x780 ;  /* 0x0000078000027802 */ /* 0x000fce0000000f00 */
[----:B-----5:R-:W-:Y:S05]  /*0770*/  CALL.REL.NOINC `($__internal_9_$__cuda_sm3x_div_rn_noftz_f32_slowpath) ;  /* 0x0000000800307944 */ /* 0x020fea0003c00000 */
[----:B------:R-:W-:-:S07]  /*0780*/  MOV R25, R0 ;  /* 0x0000000000197202 */ /* 0x000fce0000000f00 */
.L_x_77:
[----:B------:R-:W-:Y:S05]  /*0790*/  BSYNC.RECONVERGENT B0 ;  /* 0x0000000000007941 */ /* 0x000fea0003800200 */
.L_x_76:
[----:B------:R-:W0:Y:S01]  /*07a0*/  MUFU.RCP R0, R29 ;  /* 0x0000001d00007308 */ /* 0x000e220000001000 */
[----:B------:R-:W-:Y:S01]  /*07b0*/  FADD R28, R27, -R28 ;  /* 0x8000001c1b1c7221 */ /* 0x000fe20000000000 */
[----:B------:R-:W-:Y:S06]  /*07c0*/  BSSY.RECONVERGENT B0, `(.L_x_78) ;  /* 0x000000c000007945 */ /* 0x000fec0003800200 */
[----:B------:R-:W1:Y:S01]  /*07d0*/  FCHK P0, R28, R29 ;  /* 0x0000001d1c007302 */ /* 0x000e620000000000 */
[----:B0-----:R-:W-:-:S04]  /*07e0*/  FFMA R31, -R29, R0, 1 ;  /* 0x3f8000001d1f7423 */ /* 0x001fc80000000100 */
[----:B------:R-:W-:-:S04]  /*07f0*/  FFMA R0, R0, R31, R0 ;  /* 0x0000001f00007223 */ /* 0x000fc80000000000 */
[----:B------:R-:W-:-:S04]  /*0800*/  FFMA R27, R0, R28, RZ ;  /* 0x0000001c001b7223 */ /* 0x000fc800000000ff */
[----:B------:R-:W-:-:S04]  /*0810*/  FFMA R2, -R29, R27, R28 ;  /* 0x0000001b1d027223 */ /* 0x000fc8000000011c */
[----:B------:R-:W-:Y:S01]  /*0820*/  FFMA R2, R0, R2, R27 ;  /* 0x0000000200027223 */ /* 0x000fe2000000001b */
[----:B-1----:R-:W-:Y:S06]  /*0830*/  @!P0 BRA `(.L_x_79) ;  /* 0x0000000000108947 */ /* 0x002fec0003800000 */
[----:B------:R-:W-:Y:S02]  /*0840*/  MOV R0, R28 ;  /* 0x0000001c00007202 */ /* 0x000fe40000000f00 */
[----:B------:R-:W-:-:S07]  /*0850*/  MOV R2, 0x870 ;  /* 0x0000087000027802 */ /* 0x000fce0000000f00 */
[----:B-----5:R-:W-:Y:S05]  /*0860*/  CALL.REL.NOINC `($__internal_9_$__cuda_sm3x_div_rn_noftz_f32_slowpath) ;  /* 0x0000000400f47944 */ /* 0x020fea0003c00000 */
[----:B------:R-:W-:-:S07]  /*0870*/  IMAD.MOV.U32 R2, RZ, RZ, R0 ;  /* 0x000000ffff027224 */ /* 0x000fce00078e0000 */
.L_x_79:
[----:B------:R-:W-:Y:S05]  /*0880*/  BSYNC.RECONVERGENT B0 ;  /* 0x0000000000007941 */ /* 0x000fea0003800200 */
.L_x_78:
[----:B------:R-:W-:Y:S01]  /*0890*/  FADD R27, -R6, R7 ;  /* 0x00000007061b7221 */ /* 0x000fe20000000100 */
[-C--:B-----5:R-:W-:Y:S01]  /*08a0*/  FMUL R29, R15, R2.reuse ;  /* 0x000000020f1d7220 */ /* 0x0a0fe20000400000 */
[-C--:B------:R-:W-:Y:S01]  /*08b0*/  FMUL R16, R16, R2.reuse ;  /* 0x0000000210107220 */ /* 0x080fe20000400000 */
[-C--:B------:R-:W-:Y:S01]  /*08c0*/  FMUL R17, R17, R2.reuse ;  /* 0x0000000211117220 */ /* 0x080fe20000400000 */
[----:B------:R-:W0:Y:S01]  /*08d0*/  MUFU.RCP R0, R27 ;  /* 0x0000001b00007308 */ /* 0x000e220000001000 */
[-C--:B------:R-:W-:Y:S01]  /*08e0*/  FMUL R20, R20, R2.reuse ;  /* 0x0000000214147220 */ /* 0x080fe20000400000 */
[-C--:B------:R-:W-:Y:S01]  /*08f0*/  FMUL R21, R21, R2.reuse ;  /* 0x0000000215157220 */ /* 0x080fe20000400000 */
[-C--:B------:R-:W-:Y:S01]  /*0900*/  FMUL R22, R22, R2.reuse ;  /* 0x0000000216167220 */ /* 0x080fe20000400000 */
[----:B------:R-:W-:Y:S01]  /*0910*/  FMUL R23, R23, R2 ;  /* 0x0000000217177220 */ /* 0x000fe20000400000 */
[----:B------:R-:W-:Y:S01]  /*0920*/  BSSY.RECONVERGENT B0, `(.L_x_80) ;  /* 0x0000014000007945 */ /* 0x000fe20003800200 */
[-C--:B------:R-:W-:Y:S01]  /*0930*/  FFMA R8, R8, R25.reuse, R29 ;  /* 0x0000001908087223 */ /* 0x080fe2000000001d */
[-C--:B------:R-:W-:Y:S01]  /*0940*/  FFMA R9, R9, R25.reuse, R16 ;  /* 0x0000001909097223 */ /* 0x080fe20000000010 */
[-C--:B------:R-:W-:Y:S01]  /*0950*/  FFMA R10, R10, R25.reuse, R17 ;  /* 0x000000190a0a7223 */ /* 0x080fe20000000011 */
[-C--:B------:R-:W-:Y:S01]  /*0960*/  FFMA R11, R11, R25.reuse, R20 ;  /* 0x000000190b0b7223 */ /* 0x080fe20000000014 */
[-C--:B------:R-:W-:Y:S01]  /*0970*/  FFMA R12, R12, R25.reuse, R21 ;  /* 0x000000190c0c7223 */ /* 0x080fe20000000015 */
[-C--:B------:R-:W-:Y:S01]  /*0980*/  FFMA R13, R13, R25.reuse, R22 ;  /* 0x000000190d0d7223 */ /* 0x080fe20000000016 */
[----:B------:R-:W-:Y:S01]  /*0990*/  FFMA R14, R14, R25, R23 ;  /* 0x000000190e0e7223 */ /* 0x000fe20000000017 */
[----:B0-----:R-:W-:-:S04]  /*09a0*/  FFMA R31, -R27, R0, 1 ;  /* 0x3f8000001b1f7423 */ /* 0x001fc80000000100 */
[----:B------:R-:W-:Y:S01]  /*09b0*/  FFMA R15, R0, R31, R0 ;  /* 0x0000001f000f7223 */ /* 0x000fe20000000000 */
[----:B------:R-:W-:-:S04]  /*09c0*/  FADD R0, -R5, R7 ;  /* 0x0000000705007221 */ /* 0x000fc80000000100 */
[----:B------:R-:W0:Y:S01]  /*09d0*/  FCHK P0, R0, R27 ;  /* 0x0000001b00007302 */ /* 0x000e220000000000 */
[----:B------:R-:W-:-:S04]  /*09e0*/  FFMA R2, R0, R15, RZ ;  /* 0x0000000f00027223 */ /* 0x000fc800000000ff */
[----:B------:R-:W-:-:S04]  /*09f0*/  FFMA R7, -R27, R2, R0 ;  /* 0x000000021b077223 */ /* 0x000fc80000000100 */
[----:B------:R-:W-:Y:S01]  /*0a00*/  FFMA R7, R15, R7, R2 ;  /* 0x000000070f077223 */ /* 0x000fe20000000002 */
[----:B0-----:R-:W-:Y:S06]  /*0a10*/  @!P0 BRA `(.L_x_81) ;  /* 0x0000000000108947 */ /* 0x001fec0003800000 */
[----:B------:R-:W-:Y:S02]  /*0a20*/  MOV R29, R27 ;  /* 0x0000001b001d7202 */ /* 0x000fe40000000f00 */
[----:B------:R-:W-:-:S07]  /*0a30*/  MOV R2, 0xa50 ;  /* 0x00000a5000027802 */ /* 0x000fce0000000f00 */
[----:B------:R-:W-:Y:S05]  /*0a40*/  CALL.REL.NOINC `($__internal_9_$__cuda_sm3x_div_rn_noftz_f32_slowpath) ;  /* 0x00000004007c7944 */ /* 0x000fea0003c00000 */
[----:B------:R-:W-:-:S07]  /*0a50*/  MOV R7, R0 ;  /* 0x0000000000077202 */ /* 0x000fce0000000f00 */
.L_x_81:
[----:B------:R-:W-:Y:S05]  /*0a60*/  BSYNC.RECONVERGENT B0 ;  /* 0x0000000000007941 */ /* 0x000fea0003800200 */
.L_x_80:
        /* <DEDUP_REMOVED lines=10> */
[----:B------:R-:W-:Y:S01]  /*0b10*/  IMAD.MOV.U32 R0, RZ, RZ, R6 ;  /* 0x000000ffff007224 */ /* 0x000fe200078e0006 */
[----:B------:R-:W-:Y:S02]  /*0b20*/  MOV R29, R27 ;  /* 0x0000001b001d7202 */ /* 0x000fe40000000f00 */
[----:B------:R-:W-:-:S07]  /*0b30*/  MOV R2, 0xb50 ;  /* 0x00000b5000027802 */ /* 0x000fce0000000f00 */
[----:B------:R-:W-:Y:S05]  /*0b40*/  CALL.REL.NOINC `($__internal_9_$__cuda_sm3x_div_rn_noftz_f32_slowpath) ;  /* 0x00000004003c7944 */ /* 0x000fea0003c00000 */
.L_x_83:
[----:B------:R-:W-:Y:S05]  /*0b50*/  BSYNC.RECONVERGENT B0 ;  /* 0x0000000000007941 */ /* 0x000fea0003800200 */
.L_x_82:
[----:B------:R-:W0:Y:S01]  /*0b60*/  LDC.64 R16, c[0x0][0x380] ;  /* 0x0000e000ff107b82 */ /* 0x000e220000000a00 */
[-C--:B------:R-:W-:Y:S01]  /*0b70*/  FMUL R5, R10, R0.reuse ;  /* 0x000000000a057220 */ /* 0x080fe20000400000 */
[-C--:B------:R-:W-:Y:S01]  /*0b80*/  FMUL R2, R11, R0.reuse ;  /* 0x000000000b027220 */ /* 0x080fe20000400000 */
[-C--:B------:R-:W-:Y:S01]  /*0b90*/  FMUL R6, R13, R0.reuse ;  /* 0x000000000d067220 */ /* 0x080fe20000400000 */
[----:B------:R-:W-:Y:S02]  /*0ba0*/  IMAD R11, R4, 0x14, RZ ;  /* 0x00000014040b7824 */ /* 0x000fe400078e02ff */
[-C--:B------:R-:W-:Y:S01]  /*0bb0*/  FFMA R8, R8, R7.reuse, R5 ;  /* 0x0000000708087223 */ /* 0x080fe20000000005 */
[-C--:B------:R-:W-:Y:S01]  /*0bc0*/  FFMA R2, R9, R7.reuse, R2 ;  /* 0x0000000709027223 */ /* 0x080fe20000000002 */
[-C--:B------:R-:W-:Y:S01]  /*0bd0*/  FMUL R5, R12, R0.reuse ;  /* 0x000000000c057220 */ /* 0x080fe20000400000 */
[----:B------:R-:W-:Y:S01]  /*0be0*/  FMUL R9, R14, R0 ;  /* 0x000000000e097220 */ /* 0x000fe20000400000 */
[----:B------:R-:W-:-:S02]  /*0bf0*/  FFMA R6, R13, R7, R6 ;  /* 0x000000070d067223 */ /* 0x000fc40000000006 */
[-C--:B------:R-:W-:Y:S01]  /*0c00*/  FFMA R12, R12, R7.reuse, R5 ;  /* 0x000000070c0c7223 */ /* 0x080fe20000000005 */
[----:B------:R-:W-:Y:S01]  /*0c10*/  FFMA R14, R14, R7, R9 ;  /* 0x000000070e0e7223 */ /* 0x000fe20000000009 */
[-C--:B------:R-:W-:Y:S01]  /*0c20*/  FMUL R5, R8, R3.reuse ;  /* 0x0000000308057220 */ /* 0x080fe20000400000 */
[-C--:B------:R-:W-:Y:S01]  /*0c30*/  FMUL R7, R2, R3.reuse ;  /* 0x0000000302077220 */ /* 0x080fe20000400000 */
[----:B------:R-:W-:Y:S01]  /*0c40*/  FMUL R9, R12, R3 ;  /* 0x000000030c097220 */ /* 0x000fe20000400000 */
[----:B0-----:R-:W-:-:S05]  /*0c50*/  IMAD.WIDE.U32 R18, R18, 0x14, R16 ;  /* 0x0000001412127825 */ /* 0x001fca00078e0010 */
[----:B------:R-:W-:Y:S01]  /*0c60*/  IADD3 R19, PT, PT, R11, R19, RZ ;  /* 0x000000130b137210 */ /* 0x000fe20007ffe0ff */
[-C--:B------:R-:W-:Y:S01]  /*0c70*/  FMUL R11, R6, R3.reuse ;  /* 0x00000003060b7220 */ /* 0x080fe20000400000 */
[----:B------:R-:W-:-:S03]  /*0c80*/  FMUL R3, R14, R3 ;  /* 0x000000030e037220 */ /* 0x000fc60000400000 */
[----:B------:R-:W-:Y:S04]  /*0c90*/  STG.E desc[UR4][R18.64], R5 ;  /* 0x0000000512007986 */ /* 0x000fe8000c101904 */
[----:B------:R-:W-:Y:S04]  /*0ca0*/  STG.E desc[UR4][R18.64+0x4], R7 ;  /* 0x0000040712007986 */ /* 0x000fe8000c101904 */
[----:B------:R-:W-:Y:S04]  /*0cb0*/  STG.E desc[UR4][R18.64+0x8], R9 ;  /* 0x0000080912007986 */ /* 0x000fe8000c101904 */
[----:B------:R-:W-:Y:S04]  /*0cc0*/  STG.E desc[UR4][R18.64+0xc], R11 ;  /* 0x00000c0b12007986 */ /* 0x000fe8000c101904 */
[----:B------:R-:W-:Y:S01]  /*0cd0*/  STG.E desc[UR4][R18.64+0x10], R3 ;  /* 0x0000100312007986 */ /* 0x000fe2000c101904 */
[----:B------:R-:W-:Y:S05]  /*0ce0*/  EXIT ;  /* 0x000000000000794d */ /* 0x000fea0003800000 */
        .weak           $__internal_8_$__cuda_sm20_rcp_rn_f32_slowpath
        .type           $__internal_8_$__cuda_sm20_rcp_rn_f32_slowpath,@function
        .size           $__internal_8_$__cuda_sm20_rcp_rn_f32_slowpath,($__internal_9_$__cuda_sm3x_div_rn_noftz_f32_slowpath - $__internal_8_$__cuda_sm20_rcp_rn_f32_slowpath)
$__internal_8_$__cuda_sm20_rcp_rn_f32_slowpath:
[----:B------:R-:W-:-:S05]  /*0cf0*/  IMAD.SHL.U32 R2, R0, 0x2, RZ ;  /* 0x0000000200027824 */ /* 0x000fca00078e00ff */
[----:B------:R-:W-:-:S04]  /*0d00*/  SHF.R.U32.HI R2, RZ, 0x18, R2 ;  /* 0x00000018ff027819 */ /* 0x000fc80000011602 */
[----:B------:R-:W-:-:S13]  /*0d10*/  ISETP.NE.U32.AND P0, PT, R2, RZ, PT ;  /* 0x000000ff0200720c */ /* 0x000fda0003f05070 */
[----:B------:R-:W-:Y:S05]  /*0d20*/  @P0 BRA `(.L_x_84) ;  /* 0x00000000002c0947 */ /* 0x000fea0003800000 */
[----:B------:R-:W-:-:S04]  /*0d30*/  SHF.L.U32 R2, R0, 0x1, RZ ;  /* 0x0000000100027819 */ /* 0x000fc800000006ff */
        /* <DEDUP_REMOVED lines=10> */
.L_x_84:
        /* <DEDUP_REMOVED lines=16> */
[----:B------:R-:W-:Y:S02]  /*0ee0*/  LOP3.LUT R4, R11, R8, RZ, 0xc0, !PT ;  /* 0x000000080b047212 */ /* 0x000fe400078ec0ff */
[----:B------:R-:W-:-:S02]  /*0ef0*/  IADD3 R9, PT, PT, -R9, RZ, RZ ;  /* 0x000000ff09097210 */ /* 0x000fc40007ffe1ff */
[-C--:B------:R-:W-:Y:S02]  /*0f00*/  SHF.R.U32.HI R4, RZ, R3.reuse, R4 ;  /* 0x00000003ff047219 */ /* 0x080fe40000011604 */
        /* <DEDUP_REMOVED lines=10> */
[----:B------:R-:W-:-:S04]  /*0fb0*/  @!P0 IADD3 R3, PT, PT, R3, 0x1, RZ ;  /* 0x0000000103038810 */ /* 0x000fc80007ffe0ff */
[----:B------:R-:W-:-:S04]  /*0fc0*/  @!P1 SHF.L.U32 R3, R3, 0x1, RZ ;  /* 0x0000000103039819 */ /* 0x000fc800000006ff */
[----:B------:R-:W-:Y:S01]  /*0fd0*/  LOP3.LUT R2, R3, 0x80000000, R0, 0xf8, !PT ;  /* 0x8000000003027812 */ /* 0x000fe200078ef800 */
[----:B------:R-:W-:Y:S06]  /*0fe0*/  BRA `(.L_x_85) ;  /* 0x0000000000047947 */ /* 0x000fec0003800000 */
.L_x_86:
[----:B------:R2:W3:Y:S02]  /*0ff0*/  MUFU.RCP R2, R0 ;  /* 0x0000000000027308 */ /* 0x0004e40000001000 */
.L_x_85:
[----:B------:R-:W-:Y:S02]  /*1000*/  HFMA2 R3, -RZ, RZ, 0, 0 ;  /* 0x00000000ff037431 */ /* 0x000fe400000001ff */
[----:B0123--:R-:W-:Y:S01]  /*1010*/  IMAD.MOV.U32 R0, RZ, RZ, R2 ;  /* 0x000000ffff007224 */ /* 0x00ffe200078e0002 */
[----:B------:R-:W-:-:S04]  /*1020*/  MOV R2, R12 ;  /* 0x0000000c00027202 */ /* 0x000fc80000000f00 */
[----:B------:R-:W-:Y:S05]  /*1030*/  RET.REL.NODEC R2 `(_Z6advectP8ParticleS0_mmff) ;  /* 0xffffffec02f07950 */ /* 0x000fea0003c3ffff */
        .weak           $__internal_9_$__cuda_sm3x_div_rn_noftz_f32_slowpath
        .type           $__internal_9_$__cuda_sm3x_div_rn_noftz_f32_slowpath,@function
        .size           $__internal_9_$__cuda_sm3x_div_rn_noftz_f32_slowpath,(.L_x_108 - $__internal_9_$__cuda_sm3x_div_rn_noftz_f32_slowpath)
$__internal_9_$__cuda_sm3x_div_rn_noftz_f32_slowpath:
[----:B------:R-:W-:Y:S01]  /*1040*/  SHF.R.U32.HI R24, RZ, 0x17, R29 ;  /* 0x00000017ff187819 */ /* 0x000fe2000001161d */
[----:B------:R-:W-:Y:S01]  /*1050*/  BSSY.RECONVERGENT B1, `(.L_x_87) ;  /* 0x0000063000017945 */ /* 0x000fe20003800200 */
[----:B------:R-:W-:Y:S02]  /*1060*/  SHF.R.U32.HI R30, RZ, 0x17, R0 ;  /* 0x00000017ff1e7819 */ /* 0x000fe40000011600 */
[----:B------:R-:W-:Y:S02]  /*1070*/  LOP3.LUT R24, R24, 0xff, RZ, 0xc0, !PT ;  /* 0x000000ff18187812 */ /* 0x000fe400078ec0ff */
[----:B------:R-:W-:Y:S02]  /*1080*/  LOP3.LUT R30, R30, 0xff, RZ, 0xc0, !PT ;  /* 0x000000ff1e1e7812 */ /* 0x000fe400078ec0ff */
[----:B------:R-:W-:Y:S01]  /*1090*/  MOV R33, R29 ;  /* 0x0000001d00217202 */ /* 0x000fe20000000f00 */
[----:B------:R-:W-:Y:S01]  /*10a0*/  VIADD R31, R24, 0xffffffff ;  /* 0xffffffff181f7836 */ /* 0x000fe20000000000 */
[----:B------:R-:W-:-:S04]  /*10b0*/  IADD3 R32, PT, PT, R30, -0x1, RZ ;  /* 0xffffffff1e207810 */ /* 0x000fc80007ffe0ff */
[----:B------:R-:W-:-:S04]  /*10c0*/  ISETP.GT.U32.AND P0, PT, R31, 0xfd, PT ;  /* 0x000000fd1f00780c */ /* 0x000fc80003f04070 */
[----:B------:R-:W-:-:S13]  /*10d0*/  ISETP.GT.U32.OR P0, PT, R32, 0xfd, P0 ;  /* 0x000000fd2000780c */ /* 0x000fda0000704470 */
[----:B------:R-:W-:Y:S01]  /*10e0*/  @!P0 IMAD.MOV.U32 R26, RZ, RZ, RZ ;  /* 0x000000ffff1a8224 */ /* 0x000fe200078e00ff */
[----:B------:R-:W-:Y:S06]  /*10f0*/  @!P0 BRA `(.L_x_88) ;  /* 0x00000000005c8947 */ /* 0x000fec0003800000 */
        /* <DEDUP_REMOVED lines=18> */
[----:B------:R-:W-:Y:S01]  /*1220*/  @P0 MOV R26, RZ ;  /* 0x000000ff001a0202 */ /* 0x000fe20000000f00 */
[----:B------:R-:W-:Y:S01]  /*1230*/  @!P0 FFMA R0, R0, 1.84467440737095516160e+19, RZ ;  /* 0x5f80000000008823 */ /* 0x000fe200000000ff */
[----:B------:R-:W-:Y:S01]  /*1240*/  @!P0 MOV R26, 0xffffffc0 ;  /* 0xffffffc0001a8802 */ /* 0x000fe20000000f00 */
[----:B------:R-:W-:-:S04]  /*1250*/  @!P1 FFMA R33, R29, 1.84467440737095516160e+19, RZ ;  /* 0x5f8000001d219823 */ /* 0x000fc800000000ff */
[----:B------:R-:W-:-:S07]  /*1260*/  @!P1 VIADD R26, R26, 0x40 ;  /* 0x000000401a1a9836 */ /* 0x000fce0000000000 */
.L_x_88:
[----:B------:R-:W-:Y:S01]  /*1270*/  LEA R34, R24, 0xc0800000, 0x17 ;  /* 0xc080000018227811 */ /* 0x000fe200078eb8ff */
[----:B------:R-:W-:Y:S03]  /*1280*/  BSSY.RECONVERGENT B2, `(.L_x_93) ;  /* 0x0000036000027945 */ /* 0x000fe60003800200 */
[----:B------:R-:W-:Y:S02]  /*1290*/  IADD3 R34, PT, PT, -R34, R33, RZ ;  /* 0x0000002122227210 */ /* 0x000fe40007ffe1ff */
[----:B------:R-:W-:Y:S02]  /*12a0*/  IADD3 R33, PT, PT, R30, -0x7f, RZ ;  /* 0xffffff811e217810 */ /* 0x000fe40007ffe0ff */
[----:B------:R-:W0:Y:S01]  /*12b0*/  MUFU.RCP R32, R34 ;  /* 0x0000002200207308 */ /* 0x000e220000001000 */
[----:B------:R-:W-:Y:S02]  /*12c0*/  FADD.FTZ R31, -R34, -RZ ;  /* 0x800000ff221f7221 */ /* 0x000fe40000010100 */
[C---:B------:R-:W-:Y:S01]  /*12d0*/  IMAD R0, R33.reuse, -0x800000, R0 ;  /* 0xff80000021007824 */ /* 0x040fe200078e0200 */
[----:B------:R-:W-:-:S05]  /*12e0*/  IADD3 R33, PT, PT, R33, 0x7f, -R24 ;  /* 0x0000007f21217810 */ /* 0x000fca0007ffe818 */
        /* <DEDUP_REMOVED lines=9> */
[----:B------:R-:W-:-:S04]  /*1380*/  LOP3.LUT R24, R24, 0xff, RZ, 0xc0, !PT ;  /* 0x000000ff18187812 */ /* 0x000fc800078ec0ff */
[----:B------:R-:W-:-:S04]  /*1390*/  IADD3 R24, PT, PT, R24, R33, RZ ;  /* 0x0000002118187210 */ /* 0x000fc80007ffe0ff */
[----:B------:R-:W-:-:S04]  /*13a0*/  IADD3 R26, PT, PT, R24, -0x1, RZ ;  /* 0xffffffff181a7810 */ /* 0x000fc80007ffe0ff */
        /* <DEDUP_REMOVED lines=10> */
[CCC-:B------:R-:W-:Y:S01]  /*1450*/  FFMA.RP R30, R35.reuse, R31.reuse, R32.reuse ;  /* 0x0000001f231e7223 */ /* 0x1c0fe20000008020 */
[----:B------:R-:W-:Y:S01]  /*1460*/  FFMA.RM R35, R35, R31, R32 ;  /* 0x0000001f23237223 */ /* 0x000fe20000004020 */
[C---:B------:R-:W-:Y:S01]  /*1470*/  VIADD R31, R24.reuse, 0x20 ;  /* 0x00000020181f7836 */ /* 0x040fe20000000000 */
[----:B------:R-:W-:Y:S02]  /*1480*/  ISETP.NE.AND P2, PT, R24, RZ, PT ;  /* 0x000000ff1800720c */ /* 0x000fe40003f45270 */
[----:B------:R-:W-:Y:S02]  /*1490*/  LOP3.LUT R26, R26, 0x7fffff, RZ, 0xc0, !PT ;  /* 0x007fffff1a1a7812 */ /* 0x000fe400078ec0ff */
[----:B------:R-:W-:Y:S02]  /*14a0*/  ISETP.NE.AND P1, PT, R24, RZ, PT ;  /* 0x000000ff1800720c */ /* 0x000fe40003f25270 */
[----:B------:R-:W-:-:S02]  /*14b0*/  LOP3.LUT R26, R26, 0x800000, RZ, 0xfc, !PT ;  /* 0x008000001a1a7812 */ /* 0x000fc400078efcff */
[----:B------:R-:W-:Y:S02]  /*14c0*/  IADD3 R24, PT, PT, -R24, RZ, RZ ;  /* 0x000000ff18187210 */ /* 0x000fe40007ffe1ff */
[----:B------:R-:W-:Y:S02]  /*14d0*/  SHF.L.U32 R31, R26, R31, RZ ;  /* 0x0000001f1a1f7219 */ /* 0x000fe400000006ff */
[----:B------:R-:W-:Y:S02]  /*14e0*/  FSETP.NEU.FTZ.AND P0, PT, R30, R35, PT ;  /* 0x000000231e00720b */ /* 0x000fe40003f1d000 */
[----:B------:R-:W-:Y:S02]  /*14f0*/  SEL R33, R24, RZ, P2 ;  /* 0x000000ff18217207 */ /* 0x000fe40001000000 */
[----:B------:R-:W-:Y:S02]  /*1500*/  ISETP.NE.AND P1, PT, R31, RZ, P1 ;  /* 0x000000ff1f00720c */ /* 0x000fe40000f25270 */
[----:B------:R-:W-:-:S02]  /*1510*/  SHF.R.U32.HI R31, RZ, R33, R26 ;  /* 0x00000021ff1f7219 */ /* 0x000fc4000001161a */
[----:B------:R-:W-:Y:S02]  /*1520*/  PLOP3.LUT P0, PT, P0, P1, PT, 0xf8, 0x8f ;  /* 0x00000000008f781c */ /* 0x000fe40000703f70 */
[----:B------:R-:W-:Y:S02]  /*1530*/  SHF.R.U32.HI R26, RZ, 0x1, R31 ;  /* 0x00000001ff1a7819 */ /* 0x000fe4000001161f */
[----:B------:R-:W-:-:S04]  /*1540*/  SEL R33, RZ, 0x1, !P0 ;  /* 0x00000001ff217807 */ /* 0x000fc80004000000 */
[----:B------:R-:W-:-:S04]  /*1550*/  LOP3.LUT R24, R33, 0x1, R26, 0xf8, !PT ;  /* 0x0000000121187812 */ /* 0x000fc800078ef81a */
[----:B------:R-:W-:-:S04]  /*1560*/  LOP3.LUT R31, R24, R31, RZ, 0xc0, !PT ;  /* 0x0000001f181f7212 */ /* 0x000fc800078ec0ff */
[----:B------:R-:W-:-:S04]  /*1570*/  IADD3 R31, PT, PT, R26, R31, RZ ;  /* 0x0000001f1a1f7210 */ /* 0x000fc80007ffe0ff */
[----:B------:R-:W-:Y:S01]  /*1580*/  LOP3.LUT R0, R31, R0, RZ, 0xfc, !PT ;  /* 0x000000001f007212 */ /* 0x000fe200078efcff */
[----:B------:R-:W-:Y:S06]  /*1590*/  BRA `(.L_x_96) ;  /* 0x0000000000107947 */ /* 0x000fec0003800000 */
.L_x_95:
[----:B------:R-:W-:-:S04]  /*15a0*/  LOP3.LUT R0, R0, 0x80000000, RZ, 0xc0, !PT ;  /* 0x8000000000007812 */ /* 0x000fc800078ec0ff */
[----:B------:R-:W-:Y:S01]  /*15b0*/  LOP3.LUT R0, R0, 0x7f800000, RZ, 0xfc, !PT ;  /* 0x7f80000000007812 */ /* 0x000fe200078efcff */
[----:B------:R-:W-:Y:S06]  /*15c0*/  BRA `(.L_x_96) ;  /* 0x0000000000047947 */ /* 0x000fec0003800000 */
.L_x_94:
[----:B------:R-:W-:-:S07]  /*15d0*/  IMAD R0, R33, 0x800000, R0 ;  /* 0x0080000021007824 */ /* 0x000fce00078e0200 */
.L_x_96:
[----:B------:R-:W-:Y:S05]  /*15e0*/  BSYNC.RECONVERGENT B2 ;  /* 0x0000000000027941 */ /* 0x000fea0003800200 */
.L_x_93:
[----:B------:R-:W-:Y:S05]  /*15f0*/  BRA `(.L_x_97) ;  /* 0x0000000000207947 */ /* 0x000fea0003800000 */
.L_x_92:
[----:B------:R-:W-:-:S04]  /*1600*/  LOP3.LUT R0, R33, 0x80000000, R0, 0x48, !PT ;  /* 0x8000000021007812 */ /* 0x000fc800078e4800 */
[----:B------:R-:W-:Y:S01]  /*1610*/  LOP3.LUT R0, R0, 0x7f800000, RZ, 0xfc, !PT ;  /* 0x7f80000000007812 */ /* 0x000fe200078efcff */
[----:B------:R-:W-:Y:S06]  /*1620*/  BRA `(.L_x_97) ;  /* 0x0000000000147947 */ /* 0x000fec0003800000 */
.L_x_91:
[----:B------:R-:W-:Y:S01]  /*1630*/  LOP3.LUT R0, R33, 0x80000000, R0, 0x48, !PT ;  /* 0x8000000021007812 */ /* 0x000fe200078e4800 */
[----:B------:R-:W-:Y:S06]  /*1640*/  BRA `(.L_x_97) ;  /* 0x00000000000c7947 */ /* 0x000fec0003800000 */
.L_x_90:
[----:B------:R-:W0:Y:S01]  /*1650*/  MUFU.RSQ R0, -QNAN ;  /* 0xffc0000000007908 */ /* 0x000e220000001400 */
[----:B------:R-:W-:Y:S05]  /*1660*/  BRA `(.L_x_97) ;  /* 0x0000000000047947 */ /* 0x000fea0003800000 */
.L_x_89:
[----:B------:R-:W-:-:S07]  /*1670*/  FADD.FTZ R0, R0, R29 ;  /* 0x0000001d00007221 */ /* 0x000fce0000010000 */
.L_x_97:
[----:B------:R-:W-:Y:S05]  /*1680*/  BSYNC.RECONVERGENT B1 ;  /* 0x0000000000017941 */ /* 0x000fea0003800200 */
.L_x_87:
[----:B------:R-:W-:Y:S01]  /*1690*/  HFMA2 R31, -RZ, RZ, 0, 0 ;  /* 0x00000000ff1f7431 */ /* 0x000fe200000001ff */
[----:B------:R-:W-:-:S04]  /*16a0*/  MOV R30, R2 ;  /* 0x00000002001e7202 */ /* 0x000fc80000000f00 */
[----:B0-----:R-:W-:Y:S05]  /*16b0*/  RET.REL.NODEC R30 `(_Z6advectP8ParticleS0_mmff) ;  /* 0xffffffe81e507950 */ /* 0x001fea0003c3ffff */
.L_x_98:
        /* <DEDUP_REMOVED lines=12> */
.L_x_108:


//--------------------- .nv.shared.reserved.0     --------------------------
	.section	.nv.shared.reserved.0,"aw",@nobits
	.weak		__nv_reservedSMEM_offset_0_alias
	.size		__nv_reservedSMEM_offset_0_alias, 0, 64
	.other		__nv_reservedSMEM_offset_0_alias,@"STO_CUDA_RESERVED_SHARED STV_DEFAULT"
__nv_reservedSMEM_offset_0_alias:
	.zero		0
	.zero		64


//--------------------- .nv.constant0._Z5paintPhP8Particlemm --------------------------
	.section	.nv.constant0._Z5paintPhP8Particlemm,"a",@progbits
	.sectionflags	@""
	.align	4
.nv.constant0._Z5paintPhP8Particlemm:
	.zero		928


//--------------------- .nv.constant0._Z10applyBloomPhmmiiff --------------------------
	.section	.nv.constant0._Z10applyBloomPhmmiiff,"a",@progbits
	.sectionflags	@""
	.align	4
.nv.constant0._Z10applyBloomPhmmiiff:
	.zero		936


//--------------------- .nv.constant0._Z7projectP8ParticlemmPf --------------------------
	.section	.nv.constant0._Z7projectP8ParticlemmPf,"a",@progbits
	.sectionflags	@""
	.align	4
.nv.constant0._Z7projectP8ParticlemmPf:
	.zero		928


//--------------------- .nv.constant0._Z19computePressureImplP8ParticlemmPfS1_ff --------------------------
	.section	.nv.constant0._Z19computePressureImplP8ParticlemmPfS1_ff,"a",@progbits
	.sectionflags	@""
	.align	4
.nv.constant0._Z19computePressureImplP8ParticlemmPfS1_ff:
	.zero		944


//--------------------- .nv.constant0._Z14applyVorticityP8ParticleS0_Pfmmff --------------------------
	.section	.nv.constant0._Z14applyVorticityP8ParticleS0_Pfmmff,"a",@progbits
	.sectionflags	@""
	.align	4
.nv.constant0._Z14applyVorticityP8ParticleS0_Pfmmff:
	.zero		944


//--------------------- .nv.constant0._Z16computeVorticityPfP8Particlemm --------------------------
	.section	.nv.constant0._Z16computeVorticityPfP8Particlemm,"a",@progbits
	.sectionflags	@""
	.align	4
.nv.constant0._Z16computeVorticityPfP8Particlemm:
	.zero		928


//--------------------- .nv.constant0._Z10applyForceP8Particlemm5Color7Vector2S2_if --------------------------
	.section	.nv.constant0._Z10applyForceP8Particlemm5Color7Vector2S2_if,"a",@progbits
	.sectionflags	@""
	.align	4
.nv.constant0._Z10applyForceP8Particlemm5Color7Vector2S2_if:
	.zero		956


//--------------------- .nv.constant0._Z7diffuseP8ParticleS0_mmff --------------------------
	.section	.nv.constant0._Z7diffuseP8ParticleS0_mmff,"a",@progbits
	.sectionflags	@""
	.align	4
.nv.constant0._Z7diffuseP8ParticleS0_mmff:
	.zero		936


//--------------------- .nv.constant0._Z12computeColorP8ParticleS0_mmff --------------------------
	.section	.nv.constant0._Z12computeColorP8ParticleS0_mmff,"a",@progbits
	.sectionflags	@""
	.align	4
.nv.constant0._Z12computeColorP8ParticleS0_mmff:
	.zero		936


//--------------------- .nv.constant0._Z6advectP8ParticleS0_mmff --------------------------
	.section	.nv.constant0._Z6advectP8ParticleS0_mmff,"a",@progbits
	.sectionflags	@""
	.align	4
.nv.constant0._Z6advectP8ParticleS0_mmff:
	.zero		936


//--------------------- SYMBOLS --------------------------

	.type		.nv.reservedSmem.offset0,@object
	.size		.nv.reservedSmem.offset0,0x4
